//
// Generated by NVIDIA NVVM Compiler
//
// Compiler Build ID: CL-36424714
// Cuda compilation tools, release 13.0, V13.0.88
// Based on NVVM 20.0.0
//

.version 9.0
.target sm_100
.address_size 64

	// .globl	_Z25flattenedGridSearchKernelPdxx
.const .align 8 .b8 const_grid_params[240];
.const .align 8 .b8 const_constraint_matrix[960];
.const .align 8 .f64 const_tolerance_factor;
.const .align 8 .b8 const_error_thresholds[80];
.const .align 8 .b8 const_dimension_sizes[80];
.global .align 8 .u64 global_result_counter;

.visible .entry _Z25flattenedGridSearchKernelPdxx(
	.param .u64 .ptr .align 1 _Z25flattenedGridSearchKernelPdxx_param_0,
	.param .u64 _Z25flattenedGridSearchKernelPdxx_param_1,
	.param .u64 _Z25flattenedGridSearchKernelPdxx_param_2
)
{
	.reg .pred 	%p<32>;
	.reg .b32 	%r<52>;
	.reg .b64 	%rd<126>;
	.reg .b64 	%fd<299>;

	ld.param.u64 	%rd71, [_Z25flattenedGridSearchKernelPdxx_param_0];
	ld.param.u64 	%rd72, [_Z25flattenedGridSearchKernelPdxx_param_1];
	ld.param.u64 	%rd73, [_Z25flattenedGridSearchKernelPdxx_param_2];
	mov.u32 	%r1, %ctaid.x;
	mov.u32 	%r2, %ntid.x;
	mul.wide.u32 	%rd74, %r1, %r2;
	mov.u32 	%r3, %tid.x;
	cvt.u64.u32 	%rd75, %r3;
	add.s64 	%rd1, %rd74, %rd75;
	setp.ge.s64 	%p1, %rd1, %rd73;
	@%p1 bra 	$L__BB0_34;
	add.s64 	%rd2, %rd72, %rd1;
	ld.const.u64 	%rd3, [const_dimension_sizes];
	ld.const.u64 	%rd4, [const_dimension_sizes+8];
	ld.const.u64 	%rd5, [const_dimension_sizes+16];
	ld.const.u64 	%rd6, [const_dimension_sizes+24];
	ld.const.u64 	%rd7, [const_dimension_sizes+32];
	ld.const.u64 	%rd8, [const_dimension_sizes+40];
	ld.const.u64 	%rd9, [const_dimension_sizes+48];
	ld.const.u64 	%rd10, [const_dimension_sizes+56];
	ld.const.u64 	%rd11, [const_dimension_sizes+64];
	ld.const.u64 	%rd12, [const_dimension_sizes+72];
	or.b64  	%rd76, %rd2, %rd12;
	and.b64  	%rd77, %rd76, -4294967296;
	setp.ne.s64 	%p2, %rd77, 0;
	@%p2 bra 	$L__BB0_3;
	cvt.u32.u64 	%r4, %rd12;
	cvt.u32.u64 	%r5, %rd2;
	div.u32 	%r6, %r5, %r4;
	mul.lo.s32 	%r7, %r6, %r4;
	sub.s32 	%r8, %r5, %r7;
	cvt.u64.u32 	%rd107, %r6;
	cvt.u64.u32 	%rd108, %r8;
	bra.uni 	$L__BB0_4;
$L__BB0_3:
	div.s64 	%rd107, %rd2, %rd12;
	mul.lo.s64 	%rd78, %rd107, %rd12;
	sub.s64 	%rd108, %rd2, %rd78;
$L__BB0_4:
	or.b64  	%rd79, %rd107, %rd11;
	and.b64  	%rd80, %rd79, -4294967296;
	setp.ne.s64 	%p3, %rd80, 0;
	@%p3 bra 	$L__BB0_6;
	cvt.u32.u64 	%r9, %rd11;
	cvt.u32.u64 	%r10, %rd107;
	div.u32 	%r11, %r10, %r9;
	mul.lo.s32 	%r12, %r11, %r9;
	sub.s32 	%r13, %r10, %r12;
	cvt.u64.u32 	%rd109, %r11;
	cvt.u64.u32 	%rd110, %r13;
	bra.uni 	$L__BB0_7;
$L__BB0_6:
	div.s64 	%rd109, %rd107, %rd11;
	mul.lo.s64 	%rd81, %rd109, %rd11;
	sub.s64 	%rd110, %rd107, %rd81;
$L__BB0_7:
	or.b64  	%rd82, %rd109, %rd10;
	and.b64  	%rd83, %rd82, -4294967296;
	setp.ne.s64 	%p4, %rd83, 0;
	@%p4 bra 	$L__BB0_9;
	cvt.u32.u64 	%r14, %rd10;
	cvt.u32.u64 	%r15, %rd109;
	div.u32 	%r16, %r15, %r14;
	mul.lo.s32 	%r17, %r16, %r14;
	sub.s32 	%r18, %r15, %r17;
	cvt.u64.u32 	%rd111, %r16;
	cvt.u64.u32 	%rd112, %r18;
	bra.uni 	$L__BB0_10;
$L__BB0_9:
	div.s64 	%rd111, %rd109, %rd10;
	mul.lo.s64 	%rd84, %rd111, %rd10;
	sub.s64 	%rd112, %rd109, %rd84;
$L__BB0_10:
	or.b64  	%rd85, %rd111, %rd9;
	and.b64  	%rd86, %rd85, -4294967296;
	setp.ne.s64 	%p5, %rd86, 0;
	@%p5 bra 	$L__BB0_12;
	cvt.u32.u64 	%r19, %rd9;
	cvt.u32.u64 	%r20, %rd111;
	div.u32 	%r21, %r20, %r19;
	mul.lo.s32 	%r22, %r21, %r19;
	sub.s32 	%r23, %r20, %r22;
	cvt.u64.u32 	%rd113, %r21;
	cvt.u64.u32 	%rd114, %r23;
	bra.uni 	$L__BB0_13;
$L__BB0_12:
	div.s64 	%rd113, %rd111, %rd9;
	mul.lo.s64 	%rd87, %rd113, %rd9;
	sub.s64 	%rd114, %rd111, %rd87;
$L__BB0_13:
	or.b64  	%rd88, %rd113, %rd8;
	and.b64  	%rd89, %rd88, -4294967296;
	setp.ne.s64 	%p6, %rd89, 0;
	@%p6 bra 	$L__BB0_15;
	cvt.u32.u64 	%r24, %rd8;
	cvt.u32.u64 	%r25, %rd113;
	div.u32 	%r26, %r25, %r24;
	mul.lo.s32 	%r27, %r26, %r24;
	sub.s32 	%r28, %r25, %r27;
	cvt.u64.u32 	%rd115, %r26;
	cvt.u64.u32 	%rd116, %r28;
	bra.uni 	$L__BB0_16;
$L__BB0_15:
	div.s64 	%rd115, %rd113, %rd8;
	mul.lo.s64 	%rd90, %rd115, %rd8;
	sub.s64 	%rd116, %rd113, %rd90;
$L__BB0_16:
	or.b64  	%rd91, %rd115, %rd7;
	and.b64  	%rd92, %rd91, -4294967296;
	setp.ne.s64 	%p7, %rd92, 0;
	@%p7 bra 	$L__BB0_18;
	cvt.u32.u64 	%r29, %rd7;
	cvt.u32.u64 	%r30, %rd115;
	div.u32 	%r31, %r30, %r29;
	mul.lo.s32 	%r32, %r31, %r29;
	sub.s32 	%r33, %r30, %r32;
	cvt.u64.u32 	%rd117, %r31;
	cvt.u64.u32 	%rd118, %r33;
	bra.uni 	$L__BB0_19;
$L__BB0_18:
	div.s64 	%rd117, %rd115, %rd7;
	mul.lo.s64 	%rd93, %rd117, %rd7;
	sub.s64 	%rd118, %rd115, %rd93;
$L__BB0_19:
	or.b64  	%rd94, %rd117, %rd6;
	and.b64  	%rd95, %rd94, -4294967296;
	setp.ne.s64 	%p8, %rd95, 0;
	@%p8 bra 	$L__BB0_21;
	cvt.u32.u64 	%r34, %rd6;
	cvt.u32.u64 	%r35, %rd117;
	div.u32 	%r36, %r35, %r34;
	mul.lo.s32 	%r37, %r36, %r34;
	sub.s32 	%r38, %r35, %r37;
	cvt.u64.u32 	%rd119, %r36;
	cvt.u64.u32 	%rd120, %r38;
	bra.uni 	$L__BB0_22;
$L__BB0_21:
	div.s64 	%rd119, %rd117, %rd6;
	mul.lo.s64 	%rd96, %rd119, %rd6;
	sub.s64 	%rd120, %rd117, %rd96;
$L__BB0_22:
	or.b64  	%rd97, %rd119, %rd5;
	and.b64  	%rd98, %rd97, -4294967296;
	setp.ne.s64 	%p9, %rd98, 0;
	@%p9 bra 	$L__BB0_24;
	cvt.u32.u64 	%r39, %rd5;
	cvt.u32.u64 	%r40, %rd119;
	div.u32 	%r41, %r40, %r39;
	mul.lo.s32 	%r42, %r41, %r39;
	sub.s32 	%r43, %r40, %r42;
	cvt.u64.u32 	%rd121, %r41;
	cvt.u64.u32 	%rd122, %r43;
	bra.uni 	$L__BB0_25;
$L__BB0_24:
	div.s64 	%rd121, %rd119, %rd5;
	mul.lo.s64 	%rd99, %rd121, %rd5;
	sub.s64 	%rd122, %rd119, %rd99;
$L__BB0_25:
	or.b64  	%rd100, %rd121, %rd4;
	and.b64  	%rd101, %rd100, -4294967296;
	setp.ne.s64 	%p10, %rd101, 0;
	@%p10 bra 	$L__BB0_27;
	cvt.u32.u64 	%r44, %rd4;
	cvt.u32.u64 	%r45, %rd121;
	div.u32 	%r46, %r45, %r44;
	mul.lo.s32 	%r47, %r46, %r44;
	sub.s32 	%r48, %r45, %r47;
	cvt.u64.u32 	%rd123, %r46;
	cvt.u64.u32 	%rd124, %r48;
	bra.uni 	$L__BB0_28;
$L__BB0_27:
	div.s64 	%rd123, %rd121, %rd4;
	mul.lo.s64 	%rd102, %rd123, %rd4;
	sub.s64 	%rd124, %rd121, %rd102;
$L__BB0_28:
	or.b64  	%rd103, %rd123, %rd3;
	and.b64  	%rd104, %rd103, -4294967296;
	setp.ne.s64 	%p11, %rd104, 0;
	@%p11 bra 	$L__BB0_30;
	cvt.u32.u64 	%r49, %rd3;
	cvt.u32.u64 	%r50, %rd123;
	rem.u32 	%r51, %r50, %r49;
	cvt.u64.u32 	%rd125, %r51;
	bra.uni 	$L__BB0_31;
$L__BB0_30:
	rem.s64 	%rd125, %rd123, %rd3;
$L__BB0_31:
	ld.const.f64 	%fd11, [const_grid_params];
	cvt.rn.f64.s64 	%fd12, %rd125;
	ld.const.f64 	%fd13, [const_grid_params+16];
	fma.rn.f64 	%fd1, %fd13, %fd12, %fd11;
	ld.const.f64 	%fd14, [const_grid_params+24];
	cvt.rn.f64.s64 	%fd15, %rd124;
	ld.const.f64 	%fd16, [const_grid_params+40];
	fma.rn.f64 	%fd2, %fd16, %fd15, %fd14;
	ld.const.f64 	%fd17, [const_grid_params+48];
	cvt.rn.f64.s64 	%fd18, %rd122;
	ld.const.f64 	%fd19, [const_grid_params+64];
	fma.rn.f64 	%fd3, %fd19, %fd18, %fd17;
	ld.const.f64 	%fd20, [const_grid_params+72];
	cvt.rn.f64.s64 	%fd21, %rd120;
	ld.const.f64 	%fd22, [const_grid_params+88];
	fma.rn.f64 	%fd4, %fd22, %fd21, %fd20;
	ld.const.f64 	%fd23, [const_grid_params+96];
	cvt.rn.f64.s64 	%fd24, %rd118;
	ld.const.f64 	%fd25, [const_grid_params+112];
	fma.rn.f64 	%fd5, %fd25, %fd24, %fd23;
	ld.const.f64 	%fd26, [const_grid_params+120];
	cvt.rn.f64.s64 	%fd27, %rd116;
	ld.const.f64 	%fd28, [const_grid_params+136];
	fma.rn.f64 	%fd6, %fd28, %fd27, %fd26;
	ld.const.f64 	%fd29, [const_grid_params+144];
	cvt.rn.f64.s64 	%fd30, %rd114;
	ld.const.f64 	%fd31, [const_grid_params+160];
	fma.rn.f64 	%fd7, %fd31, %fd30, %fd29;
	ld.const.f64 	%fd32, [const_grid_params+168];
	cvt.rn.f64.s64 	%fd33, %rd112;
	ld.const.f64 	%fd34, [const_grid_params+184];
	fma.rn.f64 	%fd8, %fd34, %fd33, %fd32;
	ld.const.f64 	%fd35, [const_grid_params+192];
	cvt.rn.f64.s64 	%fd36, %rd110;
	ld.const.f64 	%fd37, [const_grid_params+208];
	fma.rn.f64 	%fd9, %fd37, %fd36, %fd35;
	ld.const.f64 	%fd38, [const_grid_params+216];
	cvt.rn.f64.s64 	%fd39, %rd108;
	ld.const.f64 	%fd40, [const_grid_params+232];
	fma.rn.f64 	%fd10, %fd40, %fd39, %fd38;
	ld.const.f64 	%fd41, [const_constraint_matrix];
	fma.rn.f64 	%fd42, %fd41, %fd1, 0d0000000000000000;
	ld.const.f64 	%fd43, [const_constraint_matrix+8];
	fma.rn.f64 	%fd44, %fd43, %fd2, %fd42;
	ld.const.f64 	%fd45, [const_constraint_matrix+16];
	fma.rn.f64 	%fd46, %fd45, %fd3, %fd44;
	ld.const.f64 	%fd47, [const_constraint_matrix+24];
	fma.rn.f64 	%fd48, %fd47, %fd4, %fd46;
	ld.const.f64 	%fd49, [const_constraint_matrix+32];
	fma.rn.f64 	%fd50, %fd49, %fd5, %fd48;
	ld.const.f64 	%fd51, [const_constraint_matrix+40];
	fma.rn.f64 	%fd52, %fd51, %fd6, %fd50;
	ld.const.f64 	%fd53, [const_constraint_matrix+48];
	fma.rn.f64 	%fd54, %fd53, %fd7, %fd52;
	ld.const.f64 	%fd55, [const_constraint_matrix+56];
	fma.rn.f64 	%fd56, %fd55, %fd8, %fd54;
	ld.const.f64 	%fd57, [const_constraint_matrix+64];
	fma.rn.f64 	%fd58, %fd57, %fd9, %fd56;
	ld.const.f64 	%fd59, [const_constraint_matrix+72];
	fma.rn.f64 	%fd60, %fd59, %fd10, %fd58;
	ld.const.f64 	%fd61, [const_constraint_matrix+80];
	sub.f64 	%fd62, %fd60, %fd61;
	abs.f64 	%fd63, %fd62;
	ld.const.f64 	%fd65, [const_error_thresholds];
	setp.gt.f64 	%p12, %fd63, %fd65;
	ld.const.f64 	%fd67, [const_constraint_matrix+96];
	fma.rn.f64 	%fd68, %fd67, %fd1, 0d0000000000000000;
	ld.const.f64 	%fd69, [const_constraint_matrix+104];
	fma.rn.f64 	%fd70, %fd69, %fd2, %fd68;
	ld.const.f64 	%fd71, [const_constraint_matrix+112];
	fma.rn.f64 	%fd72, %fd71, %fd3, %fd70;
	ld.const.f64 	%fd73, [const_constraint_matrix+120];
	fma.rn.f64 	%fd74, %fd73, %fd4, %fd72;
	ld.const.f64 	%fd75, [const_constraint_matrix+128];
	fma.rn.f64 	%fd76, %fd75, %fd5, %fd74;
	ld.const.f64 	%fd77, [const_constraint_matrix+136];
	fma.rn.f64 	%fd78, %fd77, %fd6, %fd76;
	ld.const.f64 	%fd79, [const_constraint_matrix+144];
	fma.rn.f64 	%fd80, %fd79, %fd7, %fd78;
	ld.const.f64 	%fd81, [const_constraint_matrix+152];
	fma.rn.f64 	%fd82, %fd81, %fd8, %fd80;
	ld.const.f64 	%fd83, [const_constraint_matrix+160];
	fma.rn.f64 	%fd84, %fd83, %fd9, %fd82;
	ld.const.f64 	%fd85, [const_constraint_matrix+168];
	fma.rn.f64 	%fd86, %fd85, %fd10, %fd84;
	ld.const.f64 	%fd87, [const_constraint_matrix+176];
	sub.f64 	%fd88, %fd86, %fd87;
	abs.f64 	%fd89, %fd88;
	ld.const.f64 	%fd91, [const_error_thresholds+8];
	setp.gt.f64 	%p13, %fd89, %fd91;
	ld.const.f64 	%fd93, [const_constraint_matrix+192];
	fma.rn.f64 	%fd94, %fd93, %fd1, 0d0000000000000000;
	ld.const.f64 	%fd95, [const_constraint_matrix+200];
	fma.rn.f64 	%fd96, %fd95, %fd2, %fd94;
	ld.const.f64 	%fd97, [const_constraint_matrix+208];
	fma.rn.f64 	%fd98, %fd97, %fd3, %fd96;
	ld.const.f64 	%fd99, [const_constraint_matrix+216];
	fma.rn.f64 	%fd100, %fd99, %fd4, %fd98;
	ld.const.f64 	%fd101, [const_constraint_matrix+224];
	fma.rn.f64 	%fd102, %fd101, %fd5, %fd100;
	ld.const.f64 	%fd103, [const_constraint_matrix+232];
	fma.rn.f64 	%fd104, %fd103, %fd6, %fd102;
	ld.const.f64 	%fd105, [const_constraint_matrix+240];
	fma.rn.f64 	%fd106, %fd105, %fd7, %fd104;
	ld.const.f64 	%fd107, [const_constraint_matrix+248];
	fma.rn.f64 	%fd108, %fd107, %fd8, %fd106;
	ld.const.f64 	%fd109, [const_constraint_matrix+256];
	fma.rn.f64 	%fd110, %fd109, %fd9, %fd108;
	ld.const.f64 	%fd111, [const_constraint_matrix+264];
	fma.rn.f64 	%fd112, %fd111, %fd10, %fd110;
	ld.const.f64 	%fd113, [const_constraint_matrix+272];
	sub.f64 	%fd114, %fd112, %fd113;
	abs.f64 	%fd115, %fd114;
	ld.const.f64 	%fd117, [const_error_thresholds+16];
	setp.gt.f64 	%p14, %fd115, %fd117;
	ld.const.f64 	%fd119, [const_constraint_matrix+288];
	fma.rn.f64 	%fd120, %fd119, %fd1, 0d0000000000000000;
	ld.const.f64 	%fd121, [const_constraint_matrix+296];
	fma.rn.f64 	%fd122, %fd121, %fd2, %fd120;
	ld.const.f64 	%fd123, [const_constraint_matrix+304];
	fma.rn.f64 	%fd124, %fd123, %fd3, %fd122;
	ld.const.f64 	%fd125, [const_constraint_matrix+312];
	fma.rn.f64 	%fd126, %fd125, %fd4, %fd124;
	ld.const.f64 	%fd127, [const_constraint_matrix+320];
	fma.rn.f64 	%fd128, %fd127, %fd5, %fd126;
	ld.const.f64 	%fd129, [const_constraint_matrix+328];
	fma.rn.f64 	%fd130, %fd129, %fd6, %fd128;
	ld.const.f64 	%fd131, [const_constraint_matrix+336];
	fma.rn.f64 	%fd132, %fd131, %fd7, %fd130;
	ld.const.f64 	%fd133, [const_constraint_matrix+344];
	fma.rn.f64 	%fd134, %fd133, %fd8, %fd132;
	ld.const.f64 	%fd135, [const_constraint_matrix+352];
	fma.rn.f64 	%fd136, %fd135, %fd9, %fd134;
	ld.const.f64 	%fd137, [const_constraint_matrix+360];
	fma.rn.f64 	%fd138, %fd137, %fd10, %fd136;
	ld.const.f64 	%fd139, [const_constraint_matrix+368];
	sub.f64 	%fd140, %fd138, %fd139;
	abs.f64 	%fd141, %fd140;
	ld.const.f64 	%fd143, [const_error_thresholds+24];
	setp.gt.f64 	%p15, %fd141, %fd143;
	ld.const.f64 	%fd145, [const_constraint_matrix+384];
	fma.rn.f64 	%fd146, %fd145, %fd1, 0d0000000000000000;
	ld.const.f64 	%fd147, [const_constraint_matrix+392];
	fma.rn.f64 	%fd148, %fd147, %fd2, %fd146;
	ld.const.f64 	%fd149, [const_constraint_matrix+400];
	fma.rn.f64 	%fd150, %fd149, %fd3, %fd148;
	ld.const.f64 	%fd151, [const_constraint_matrix+408];
	fma.rn.f64 	%fd152, %fd151, %fd4, %fd150;
	ld.const.f64 	%fd153, [const_constraint_matrix+416];
	fma.rn.f64 	%fd154, %fd153, %fd5, %fd152;
	ld.const.f64 	%fd155, [const_constraint_matrix+424];
	fma.rn.f64 	%fd156, %fd155, %fd6, %fd154;
	ld.const.f64 	%fd157, [const_constraint_matrix+432];
	fma.rn.f64 	%fd158, %fd157, %fd7, %fd156;
	ld.const.f64 	%fd159, [const_constraint_matrix+440];
	fma.rn.f64 	%fd160, %fd159, %fd8, %fd158;
	ld.const.f64 	%fd161, [const_constraint_matrix+448];
	fma.rn.f64 	%fd162, %fd161, %fd9, %fd160;
	ld.const.f64 	%fd163, [const_constraint_matrix+456];
	fma.rn.f64 	%fd164, %fd163, %fd10, %fd162;
	ld.const.f64 	%fd165, [const_constraint_matrix+464];
	sub.f64 	%fd166, %fd164, %fd165;
	abs.f64 	%fd167, %fd166;
	ld.const.f64 	%fd169, [const_error_thresholds+32];
	setp.gt.f64 	%p16, %fd167, %fd169;
	ld.const.f64 	%fd171, [const_constraint_matrix+480];
	fma.rn.f64 	%fd172, %fd171, %fd1, 0d0000000000000000;
	ld.const.f64 	%fd173, [const_constraint_matrix+488];
	fma.rn.f64 	%fd174, %fd173, %fd2, %fd172;
	ld.const.f64 	%fd175, [const_constraint_matrix+496];
	fma.rn.f64 	%fd176, %fd175, %fd3, %fd174;
	ld.const.f64 	%fd177, [const_constraint_matrix+504];
	fma.rn.f64 	%fd178, %fd177, %fd4, %fd176;
	ld.const.f64 	%fd179, [const_constraint_matrix+512];
	fma.rn.f64 	%fd180, %fd179, %fd5, %fd178;
	ld.const.f64 	%fd181, [const_constraint_matrix+520];
	fma.rn.f64 	%fd182, %fd181, %fd6, %fd180;
	ld.const.f64 	%fd183, [const_constraint_matrix+528];
	fma.rn.f64 	%fd184, %fd183, %fd7, %fd182;
	ld.const.f64 	%fd185, [const_constraint_matrix+536];
	fma.rn.f64 	%fd186, %fd185, %fd8, %fd184;
	ld.const.f64 	%fd187, [const_constraint_matrix+544];
	fma.rn.f64 	%fd188, %fd187, %fd9, %fd186;
	ld.const.f64 	%fd189, [const_constraint_matrix+552];
	fma.rn.f64 	%fd190, %fd189, %fd10, %fd188;
	ld.const.f64 	%fd191, [const_constraint_matrix+560];
	sub.f64 	%fd192, %fd190, %fd191;
	abs.f64 	%fd193, %fd192;
	ld.const.f64 	%fd195, [const_error_thresholds+40];
	setp.gt.f64 	%p17, %fd193, %fd195;
	ld.const.f64 	%fd197, [const_constraint_matrix+576];
	fma.rn.f64 	%fd198, %fd197, %fd1, 0d0000000000000000;
	ld.const.f64 	%fd199, [const_constraint_matrix+584];
	fma.rn.f64 	%fd200, %fd199, %fd2, %fd198;
	ld.const.f64 	%fd201, [const_constraint_matrix+592];
	fma.rn.f64 	%fd202, %fd201, %fd3, %fd200;
	ld.const.f64 	%fd203, [const_constraint_matrix+600];
	fma.rn.f64 	%fd204, %fd203, %fd4, %fd202;
	ld.const.f64 	%fd205, [const_constraint_matrix+608];
	fma.rn.f64 	%fd206, %fd205, %fd5, %fd204;
	ld.const.f64 	%fd207, [const_constraint_matrix+616];
	fma.rn.f64 	%fd208, %fd207, %fd6, %fd206;
	ld.const.f64 	%fd209, [const_constraint_matrix+624];
	fma.rn.f64 	%fd210, %fd209, %fd7, %fd208;
	ld.const.f64 	%fd211, [const_constraint_matrix+632];
	fma.rn.f64 	%fd212, %fd211, %fd8, %fd210;
	ld.const.f64 	%fd213, [const_constraint_matrix+640];
	fma.rn.f64 	%fd214, %fd213, %fd9, %fd212;
	ld.const.f64 	%fd215, [const_constraint_matrix+648];
	fma.rn.f64 	%fd216, %fd215, %fd10, %fd214;
	ld.const.f64 	%fd217, [const_constraint_matrix+656];
	sub.f64 	%fd218, %fd216, %fd217;
	abs.f64 	%fd219, %fd218;
	ld.const.f64 	%fd221, [const_error_thresholds+48];
	setp.gt.f64 	%p18, %fd219, %fd221;
	ld.const.f64 	%fd223, [const_constraint_matrix+672];
	fma.rn.f64 	%fd224, %fd223, %fd1, 0d0000000000000000;
	ld.const.f64 	%fd225, [const_constraint_matrix+680];
	fma.rn.f64 	%fd226, %fd225, %fd2, %fd224;
	ld.const.f64 	%fd227, [const_constraint_matrix+688];
	fma.rn.f64 	%fd228, %fd227, %fd3, %fd226;
	ld.const.f64 	%fd229, [const_constraint_matrix+696];
	fma.rn.f64 	%fd230, %fd229, %fd4, %fd228;
	ld.const.f64 	%fd231, [const_constraint_matrix+704];
	fma.rn.f64 	%fd232, %fd231, %fd5, %fd230;
	ld.const.f64 	%fd233, [const_constraint_matrix+712];
	fma.rn.f64 	%fd234, %fd233, %fd6, %fd232;
	ld.const.f64 	%fd235, [const_constraint_matrix+720];
	fma.rn.f64 	%fd236, %fd235, %fd7, %fd234;
	ld.const.f64 	%fd237, [const_constraint_matrix+728];
	fma.rn.f64 	%fd238, %fd237, %fd8, %fd236;
	ld.const.f64 	%fd239, [const_constraint_matrix+736];
	fma.rn.f64 	%fd240, %fd239, %fd9, %fd238;
	ld.const.f64 	%fd241, [const_constraint_matrix+744];
	fma.rn.f64 	%fd242, %fd241, %fd10, %fd240;
	ld.const.f64 	%fd243, [const_constraint_matrix+752];
	sub.f64 	%fd244, %fd242, %fd243;
	abs.f64 	%fd245, %fd244;
	ld.const.f64 	%fd247, [const_error_thresholds+56];
	setp.gt.f64 	%p19, %fd245, %fd247;
	ld.const.f64 	%fd249, [const_constraint_matrix+768];
	fma.rn.f64 	%fd250, %fd249, %fd1, 0d0000000000000000;
	ld.const.f64 	%fd251, [const_constraint_matrix+776];
	fma.rn.f64 	%fd252, %fd251, %fd2, %fd250;
	ld.const.f64 	%fd253, [const_constraint_matrix+784];
	fma.rn.f64 	%fd254, %fd253, %fd3, %fd252;
	ld.const.f64 	%fd255, [const_constraint_matrix+792];
	fma.rn.f64 	%fd256, %fd255, %fd4, %fd254;
	ld.const.f64 	%fd257, [const_constraint_matrix+800];
	fma.rn.f64 	%fd258, %fd257, %fd5, %fd256;
	ld.const.f64 	%fd259, [const_constraint_matrix+808];
	fma.rn.f64 	%fd260, %fd259, %fd6, %fd258;
	ld.const.f64 	%fd261, [const_constraint_matrix+816];
	fma.rn.f64 	%fd262, %fd261, %fd7, %fd260;
	ld.const.f64 	%fd263, [const_constraint_matrix+824];
	fma.rn.f64 	%fd264, %fd263, %fd8, %fd262;
	ld.const.f64 	%fd265, [const_constraint_matrix+832];
	fma.rn.f64 	%fd266, %fd265, %fd9, %fd264;
	ld.const.f64 	%fd267, [const_constraint_matrix+840];
	fma.rn.f64 	%fd268, %fd267, %fd10, %fd266;
	ld.const.f64 	%fd269, [const_constraint_matrix+848];
	sub.f64 	%fd270, %fd268, %fd269;
	abs.f64 	%fd271, %fd270;
	ld.const.f64 	%fd273, [const_error_thresholds+64];
	setp.gt.f64 	%p20, %fd271, %fd273;
	ld.const.f64 	%fd275, [const_constraint_matrix+864];
	fma.rn.f64 	%fd276, %fd275, %fd1, 0d0000000000000000;
	ld.const.f64 	%fd277, [const_constraint_matrix+872];
	fma.rn.f64 	%fd278, %fd277, %fd2, %fd276;
	ld.const.f64 	%fd279, [const_constraint_matrix+880];
	fma.rn.f64 	%fd280, %fd279, %fd3, %fd278;
	ld.const.f64 	%fd281, [const_constraint_matrix+888];
	fma.rn.f64 	%fd282, %fd281, %fd4, %fd280;
	ld.const.f64 	%fd283, [const_constraint_matrix+896];
	fma.rn.f64 	%fd284, %fd283, %fd5, %fd282;
	ld.const.f64 	%fd285, [const_constraint_matrix+904];
	fma.rn.f64 	%fd286, %fd285, %fd6, %fd284;
	ld.const.f64 	%fd287, [const_constraint_matrix+912];
	fma.rn.f64 	%fd288, %fd287, %fd7, %fd286;
	ld.const.f64 	%fd289, [const_constraint_matrix+920];
	fma.rn.f64 	%fd290, %fd289, %fd8, %fd288;
	ld.const.f64 	%fd291, [const_constraint_matrix+928];
	fma.rn.f64 	%fd292, %fd291, %fd9, %fd290;
	ld.const.f64 	%fd293, [const_constraint_matrix+936];
	fma.rn.f64 	%fd294, %fd293, %fd10, %fd292;
	ld.const.f64 	%fd295, [const_constraint_matrix+944];
	sub.f64 	%fd296, %fd294, %fd295;
	abs.f64 	%fd297, %fd296;
	ld.const.f64 	%fd298, [const_error_thresholds+72];
	setp.gt.f64 	%p21, %fd297, %fd298;
	or.pred  	%p22, %p21, %p20;
	or.pred  	%p23, %p22, %p19;
	or.pred  	%p24, %p23, %p18;
	or.pred  	%p25, %p24, %p17;
	or.pred  	%p26, %p25, %p16;
	or.pred  	%p27, %p26, %p15;
	or.pred  	%p28, %p27, %p14;
	or.pred  	%p29, %p28, %p13;
	or.pred  	%p30, %p29, %p12;
	@%p30 bra 	$L__BB0_34;
	atom.global.add.u64 	%rd70, [global_result_counter], 1;
	setp.gt.u64 	%p31, %rd70, 39999;
	@%p31 bra 	$L__BB0_34;
	cvta.to.global.u64 	%rd105, %rd71;
	mad.lo.s64 	%rd106, %rd70, 80, %rd105;
	st.global.f64 	[%rd106], %fd1;
	st.global.f64 	[%rd106+8], %fd2;
	st.global.f64 	[%rd106+16], %fd3;
	st.global.f64 	[%rd106+24], %fd4;
	st.global.f64 	[%rd106+32], %fd5;
	st.global.f64 	[%rd106+40], %fd6;
	st.global.f64 	[%rd106+48], %fd7;
	st.global.f64 	[%rd106+56], %fd8;
	st.global.f64 	[%rd106+64], %fd9;
	st.global.f64 	[%rd106+72], %fd10;
$L__BB0_34:
	ret;

}


// ===== COMPILED SASS (sm_100) =====

	.target	sm_100

	.elftype	@"ET_EXEC"


//--------------------- .note.nv.tkinfo           --------------------------
	.section	.note.nv.tkinfo,"",@"SHT_NOTE"
	.sectionflags	@"SHF_NOTE_NV_TKINFO"
	.tkinfo
        /*0018*/ 	.word	0x00000002
        /*0030*/ 	.string	""
        /*0030*/ 	.string	"ptxas"
        /*0030*/ 	.string	"Cuda compilation tools, release 13.0, V13.0.88"
        /*0030*/ 	.string	"Build cuda_13.0.r13.0/compiler.36424714_0"
        /*0030*/ 	.string	"-arch sm_100 -m 64 "



//--------------------- .note.nv.cuinfo           --------------------------
	.section	.note.nv.cuinfo,"",@"SHT_NOTE"
	.sectionflags	@"SHF_NOTE_NV_CUINFO"
        /*0018*/ 	.short	0x0002
        /*001a*/ 	.short	0x0064
        /*001c*/ 	.short	0x0082
	.zero		2


//--------------------- .nv.info                  --------------------------
	.section	.nv.info,"",@"SHT_CUDA_INFO"
	.align	4


	//----- nvinfo : EIATTR_REGCOUNT
	.align		4
        /*0000*/ 	.byte	0x04, 0x2f
        /*0002*/ 	.short	(.L_7 - .L_6)
	.align		4
.L_6:
        /*0004*/ 	.word	index@(_Z25flattenedGridSearchKernelPdxx)
        /*0008*/ 	.word	0x00000026


	//----- nvinfo : EIATTR_FRAME_SIZE
	.align		4
.L_7:
        /*000c*/ 	.byte	0x04, 0x11
        /*000e*/ 	.short	(.L_9 - .L_8)
	.align		4
.L_8:
        /*0010*/ 	.word	index@($__internal_1_$__cuda_sm20_rem_s64)
        /*0014*/ 	.word	0x00000000


	//----- nvinfo : EIATTR_FRAME_SIZE
	.align		4
.L_9:
        /*0018*/ 	.byte	0x04, 0x11
        /*001a*/ 	.short	(.L_11 - .L_10)
	.align		4
.L_10:
        /*001c*/ 	.word	index@($__internal_0_$__cuda_sm20_div_s64)
        /*0020*/ 	.word	0x00000000


	//----- nvinfo : EIATTR_FRAME_SIZE
	.align		4
.L_11:
        /*0024*/ 	.byte	0x04, 0x11
        /*0026*/ 	.short	(.L_13 - .L_12)
	.align		4
.L_12:
        /*0028*/ 	.word	index@(_Z25flattenedGridSearchKernelPdxx)
        /*002c*/ 	.word	0x00000000


	//----- nvinfo : EIATTR_MIN_STACK_SIZE
	.align		4
.L_13:
        /*0030*/ 	.byte	0x04, 0x12
        /*0032*/ 	.short	(.L_15 - .L_14)
	.align		4
.L_14:
        /*0034*/ 	.word	index@(_Z25flattenedGridSearchKernelPdxx)
        /*0038*/ 	.word	0x00000000
.L_15:


//--------------------- .nv.compat                --------------------------
	.section	.nv.compat,"",@"SHT_CUDA_COMPAT_INFO"
	.align	4
        /*0000*/ 	.byte	0x02, 0x09, 0x00, 0x00, 0x02, 0x02, 0x01, 0x00, 0x02, 0x05, 0x05, 0x00, 0x03, 0x07, 0x01, 0x01
        /*0010*/ 	.byte	0x02, 0x03, 0x00, 0x00, 0x02, 0x06, 0x01, 0x00, 0x04, 0x0b, 0x08, 0x00, 0x01, 0x00, 0x00, 0x00
        /*0020*/ 	.byte	0x00, 0x00, 0x00, 0x00


//--------------------- .nv.info._Z25flattenedGridSearchKernelPdxx --------------------------
	.section	.nv.info._Z25flattenedGridSearchKernelPdxx,"",@"SHT_CUDA_INFO"
	.sectionflags	@""
	.align	4


	//----- nvinfo : EIATTR_CUDA_API_VERSION
	.align		4
        /*0000*/ 	.byte	0x04, 0x37
        /*0002*/ 	.short	(.L_17 - .L_16)
.L_16:
        /*0004*/ 	.word	0x00000082


	//----- nvinfo : EIATTR_KPARAM_INFO
	.align		4
.L_17:
        /*0008*/ 	.byte	0x04, 0x17
        /*000a*/ 	.short	(.L_19 - .L_18)
.L_18:
        /*000c*/ 	.word	0x00000000
        /*0010*/ 	.short	0x0002
        /*0012*/ 	.short	0x0010
        /*0014*/ 	.byte	0x00, 0xf0, 0x21, 0x00


	//----- nvinfo : EIATTR_KPARAM_INFO
	.align		4
.L_19:
        /*0018*/ 	.byte	0x04, 0x17
        /*001a*/ 	.short	(.L_21 - .L_20)
.L_20:
        /*001c*/ 	.word	0x00000000
        /*0020*/ 	.short	0x0001
        /*0022*/ 	.short	0x0008
        /*0024*/ 	.byte	0x00, 0xf0, 0x21, 0x00


	//----- nvinfo : EIATTR_KPARAM_INFO
	.align		4
.L_21:
        /*0028*/ 	.byte	0x04, 0x17
        /*002a*/ 	.short	(.L_23 - .L_22)
.L_22:
        /*002c*/ 	.word	0x00000000
        /*0030*/ 	.short	0x0000
        /*0032*/ 	.short	0x0000
        /*0034*/ 	.byte	0x00, 0xf5, 0x21, 0x00


	//----- nvinfo : EIATTR_SPARSE_MMA_MASK
	.align		4
.L_23:
        /*0038*/ 	.byte	0x03, 0x50
        /*003a*/ 	.short	0x0000


	//----- nvinfo : EIATTR_MAXREG_COUNT
	.align		4
        /*003c*/ 	.byte	0x03, 0x1b
        /*003e*/ 	.short	0x00ff


	//----- nvinfo : EIATTR_MERCURY_ISA_VERSION
	.align		4
        /*0040*/ 	.byte	0x03, 0x5f
        /*0042*/ 	.short	0x0101


	//----- nvinfo : EIATTR_INT_WARP_WIDE_INSTR_OFFSETS
	.align		4
        /*0044*/ 	.byte	0x04, 0x31
        /*0046*/ 	.short	(.L_25 - .L_24)


	//   ....[0]....
.L_24:
        /*0048*/ 	.word	0x00002bf0


	//   ....[1]....
        /*004c*/ 	.word	0x00002d00


	//   ....[2]....
        /*0050*/ 	.word	0x00002d10


	//----- nvinfo : EIATTR_VRC_CTA_INIT_COUNT
	.align		4
.L_25:
        /*0054*/ 	.byte	0x02, 0x4a
	.zero		1
	.zero		1


	//----- nvinfo : EIATTR_EXIT_INSTR_OFFSETS
	.align		4
        /*0058*/ 	.byte	0x04, 0x1c
        /*005a*/ 	.short	(.L_27 - .L_26)


	//   ....[0]....
.L_26:
        /*005c*/ 	.word	0x00000090


	//   ....[1]....
        /*0060*/ 	.word	0x00002bd0


	//   ....[2]....
        /*0064*/ 	.word	0x00002d60


	//   ....[3]....
        /*0068*/ 	.word	0x00002e50


	//----- nvinfo : EIATTR_CRS_STACK_SIZE
	.align		4
.L_27:
        /*006c*/ 	.byte	0x04, 0x1e
        /*006e*/ 	.short	(.L_29 - .L_28)
.L_28:
        /*0070*/ 	.word	0x00000000


	//----- nvinfo : EIATTR_CBANK_PARAM_SIZE
	.align		4
.L_29:
        /*0074*/ 	.byte	0x03, 0x19
        /*0076*/ 	.short	0x0018


	//----- nvinfo : EIATTR_PARAM_CBANK
	.align		4
        /*0078*/ 	.byte	0x04, 0x0a
        /*007a*/ 	.short	(.L_31 - .L_30)
	.align		4
.L_30:
        /*007c*/ 	.word	index@(.nv.constant0._Z25flattenedGridSearchKernelPdxx)
        /*0080*/ 	.short	0x0380
        /*0082*/ 	.short	0x0018


	//----- nvinfo : EIATTR_SW_WAR
	.align		4
.L_31:
        /*0084*/ 	.byte	0x04, 0x36
        /*0086*/ 	.short	(.L_33 - .L_32)
.L_32:
        /*0088*/ 	.word	0x00000008
.L_33:


//--------------------- .nv.callgraph             --------------------------
	.section	.nv.callgraph,"",@"SHT_CUDA_CALLGRAPH"
	.align	4
	.sectionentsize	8
	.align		4
        /*0000*/ 	.word	0x00000000
	.align		4
        /*0004*/ 	.word	0xffffffff
	.align		4
        /*0008*/ 	.word	0x00000000
	.align		4
        /*000c*/ 	.word	0xfffffffe
	.align		4
        /*0010*/ 	.word	0x00000000
	.align		4
        /*0014*/ 	.word	0xfffffffd
	.align		4
        /*0018*/ 	.word	0x00000000
	.align		4
        /*001c*/ 	.word	0xfffffffc


//--------------------- .nv.constant3             --------------------------
	.section	.nv.constant3,"a",@progbits
	.align	8
.nv.constant3:
	.type		const_grid_params,@object
	.size		const_grid_params,(const_constraint_matrix - const_grid_params)
const_grid_params:
	.zero		240
	.type		const_constraint_matrix,@object
	.size		const_constraint_matrix,(const_tolerance_factor - const_constraint_matrix)
const_constraint_matrix:
	.zero		960
	.type		const_tolerance_factor,@object
	.size		const_tolerance_factor,(const_error_thresholds - const_tolerance_factor)
const_tolerance_factor:
	.zero		8
	.type		const_error_thresholds,@object
	.size		const_error_thresholds,(const_dimension_sizes - const_error_thresholds)
const_error_thresholds:
	.zero		80
	.type		const_dimension_sizes,@object
	.size		const_dimension_sizes,(.L_4 - const_dimension_sizes)
const_dimension_sizes:
	.zero		80
.L_4:


//--------------------- .nv.constant4             --------------------------
	.section	.nv.constant4,"a",@progbits
	.align	8
	.align		8
.nv.constant4:
        /*0000*/ 	.dword	global_result_counter


//--------------------- .text._Z25flattenedGridSearchKernelPdxx --------------------------
	.section	.text._Z25flattenedGridSearchKernelPdxx,"ax",@progbits
	.align	128
        .global         _Z25flattenedGridSearchKernelPdxx
        .type           _Z25flattenedGridSearchKernelPdxx,@function
        .size           _Z25flattenedGridSearchKernelPdxx,(.L_x_32 - _Z25flattenedGridSearchKernelPdxx)
        .other          _Z25flattenedGridSearchKernelPdxx,@"STO_CUDA_ENTRY STV_DEFAULT"
_Z25flattenedGridSearchKernelPdxx:
.text._Z25flattenedGridSearchKernelPdxx:
[----:B------:R-:W-:Y:S01]  /*0000*/  LDC R1, c[0x0][0x37c] ;  /* 0x0000df00ff017b82 */ /* 0x000fe20000000800 */
[----:B------:R-:W0:Y:S07]  /*0010*/  S2R R2, SR_TID.X ;  /* 0x0000000000027919 */ /* 0x000e2e0000002100 */
[----:B------:R-:W0:Y:S01]  /*0020*/  S2UR UR4, SR_CTAID.X ;  /* 0x00000000000479c3 */ /* 0x000e220000002500 */
[----:B------:R-:W1:Y:S01]  /*0030*/  LDCU.64 UR6, c[0x0][0x390] ;  /* 0x00007200ff0677ac */ /* 0x000e620008000a00 */
[----:B------:R-:W-:-:S06]  /*0040*/  IMAD.MOV.U32 R3, RZ, RZ, RZ ;  /* 0x000000ffff037224 */ /* 0x000fcc00078e00ff */
[----:B------:R-:W0:Y:S02]  /*0050*/  LDC R5, c[0x0][0x360] ;  /* 0x0000d800ff057b82 */ /* 0x000e240000000800 */
[----:B0-----:R-:W-:-:S03]  /*0060*/  IMAD.WIDE.U32 R2, R5, UR4, R2 ;  /* 0x0000000405027c25 */ /* 0x001fc6000f8e0002 */
[----:B-1----:R-:W-:-:S04]  /*0070*/  ISETP.GE.U32.AND P0, PT, R2, UR6, PT ;  /* 0x0000000602007c0c */ /* 0x002fc8000bf06070 */
[----:B------:R-:W-:-:S13]  /*0080*/  ISETP.GE.AND.EX P0, PT, R3, UR7, PT, P0 ;  /* 0x0000000703007c0c */ /* 0x000fda000bf06300 */
[----:B------:R-:W-:Y:S05]  /*0090*/  @P0 EXIT ;  /* 0x000000000000094d */ /* 0x000fea0003800000 */
[----:B------:R-:W0:Y:S01]  /*00a0*/  LDCU.64 UR4, c[0x0][0x388] ;  /* 0x00007100ff0477ac */ /* 0x000e220008000a00 */
[----:B------:R-:W-:Y:S01]  /*00b0*/  BSSY.RECONVERGENT B0, `(.L_x_0) ;  /* 0x000002f000007945 */ /* 0x000fe20003800200 */
[----:B------:R-:W1:Y:S01]  /*00c0*/  LDCU UR6, c[0x3][0x554] ;  /* 0x00c0aa80ff0677ac */ /* 0x000e620008000800 */
[----:B0-----:R-:W-:-:S04]  /*00d0*/  IADD3 R10, P0, PT, R2, UR4, RZ ;  /* 0x00000004020a7c10 */ /* 0x001fc8000ff1e0ff */
[----:B------:R-:W-:-:S04]  /*00e0*/  IADD3.X R11, PT, PT, R3, UR5, RZ, P0, !PT ;  /* 0x00000005030b7c10 */ /* 0x000fc800087fe4ff */
[----:B-1----:R-:W-:-:S04]  /*00f0*/  LOP3.LUT R0, R11, UR6, RZ, 0xfc, !PT ;  /* 0x000000060b007c12 */ /* 0x002fc8000f8efcff */
[----:B------:R-:W-:-:S13]  /*0100*/  ISETP.NE.U32.AND P0, PT, R0, RZ, PT ;  /* 0x000000ff0000720c */ /* 0x000fda0003f05070 */
[----:B------:R-:W-:Y:S05]  /*0110*/  @P0 BRA `(.L_x_1) ;  /* 0x0000000000600947 */ /* 0x000fea0003800000 */
[----:B------:R-:W0:Y:S01]  /*0120*/  LDCU UR4, c[0x3][0x550] ;  /* 0x00c0aa00ff0477ac */ /* 0x000e220008000800 */
[----:B------:R-:W-:Y:S02]  /*0130*/  IMAD.MOV.U32 R11, RZ, RZ, RZ ;  /* 0x000000ffff0b7224 */ /* 0x000fe400078e00ff */
[----:B------:R-:W-:Y:S01]  /*0140*/  IMAD.MOV.U32 R13, RZ, RZ, RZ ;  /* 0x000000ffff0d7224 */ /* 0x000fe200078e00ff */
[----:B0-----:R-:W0:Y:S01]  /*0150*/  I2F.U32.RP R0, UR4 ;  /* 0x0000000400007d06 */ /* 0x001e220008209000 */
[----:B------:R-:W-:-:S07]  /*0160*/  ISETP.NE.U32.AND P2, PT, RZ, UR4, PT ;  /* 0x00000004ff007c0c */ /* 0x000fce000bf45070 */
[----:B0-----:R-:W0:Y:S02]  /*0170*/  MUFU.RCP R0, R0 ;  /* 0x0000000000007308 */ /* 0x001e240000001000 */
[----:B0-----:R-:W-:-:S06]  /*0180*/  VIADD R2, R0, 0xffffffe ;  /* 0x0ffffffe00027836 */ /* 0x001fcc0000000000 */
[----:B------:R0:W1:Y:S02]  /*0190*/  F2I.FTZ.U32.TRUNC.NTZ R3, R2 ;  /* 0x0000000200037305 */ /* 0x000064000021f000 */
[----:B0-----:R-:W-:Y:S01]  /*01a0*/  IMAD.MOV.U32 R2, RZ, RZ, RZ ;  /* 0x000000ffff027224 */ /* 0x001fe200078e00ff */
[----:B-1----:R-:W-:-:S05]  /*01b0*/  IADD3 R5, PT, PT, RZ, -R3, RZ ;  /* 0x80000003ff057210 */ /* 0x002fca0007ffe0ff */
[----:B------:R-:W-:-:S04]  /*01c0*/  IMAD R5, R5, UR4, RZ ;  /* 0x0000000405057c24 */ /* 0x000fc8000f8e02ff */
[----:B------:R-:W-:-:S06]  /*01d0*/  IMAD.HI.U32 R3, R3, R5, R2 ;  /* 0x0000000503037227 */ /* 0x000fcc00078e0002 */
[----:B------:R-:W-:-:S04]  /*01e0*/  IMAD.HI.U32 R12, R3, R10, RZ ;  /* 0x0000000a030c7227 */ /* 0x000fc800078e00ff */
[----:B------:R-:W-:-:S04]  /*01f0*/  IMAD.MOV R3, RZ, RZ, -R12 ;  /* 0x000000ffff037224 */ /* 0x000fc800078e0a0c */
[----:B------:R-:W-:-:S05]  /*0200*/  IMAD R3, R3, UR4, R10 ;  /* 0x0000000403037c24 */ /* 0x000fca000f8e020a */
[----:B------:R-:W-:-:S13]  /*0210*/  ISETP.GE.U32.AND P0, PT, R3, UR4, PT ;  /* 0x0000000403007c0c */ /* 0x000fda000bf06070 */
[----:B------:R-:W-:Y:S01]  /*0220*/  @P0 IADD3 R3, PT, PT, R3, -UR4, RZ ;  /* 0x8000000403030c10 */ /* 0x000fe2000fffe0ff */
[----:B------:R-:W-:-:S03]  /*0230*/  @P0 VIADD R12, R12, 0x1 ;  /* 0x000000010c0c0836 */ /* 0x000fc60000000000 */
[----:B------:R-:W-:-:S13]  /*0240*/  ISETP.GE.U32.AND P1, PT, R3, UR4, PT ;  /* 0x0000000403007c0c */ /* 0x000fda000bf26070 */
[----:B------:R-:W-:Y:S01]  /*0250*/  @P1 VIADD R12, R12, 0x1 ;  /* 0x000000010c0c1836 */ /* 0x000fe20000000000 */
[----:B------:R-:W-:-:S04]  /*0260*/  @!P2 LOP3.LUT R12, RZ, UR4, RZ, 0x33, !PT ;  /* 0x00000004ff0cac12 */ /* 0x000fc8000f8e33ff */
[----:B------:R-:W-:-:S05]  /*0270*/  IADD3 R3, PT, PT, -R12, RZ, RZ ;  /* 0x000000ff0c037210 */ /* 0x000fca0007ffe1ff */
[----:B------:R-:W-:Y:S01]  /*0280*/  IMAD R10, R3, UR4, R10 ;  /* 0x00000004030a7c24 */ /* 0x000fe2000f8e020a */
[----:B------:R-:W-:Y:S06]  /*0290*/  BRA `(.L_x_2) ;  /* 0x0000000000407947 */ /* 0x000fec0003800000 */
.L_x_1:
[----:B------:R-:W0:Y:S01]  /*02a0*/  LDCU.64 UR4, c[0x3][0x550] ;  /* 0x00c0aa00ff0477ac */ /* 0x000e220008000a00 */
[----:B------:R-:W-:Y:S02]  /*02b0*/  MOV R8, R10 ;  /* 0x0000000a00087202 */ /* 0x000fe40000000f00 */
[----:B------:R-:W-:Y:S02]  /*02c0*/  MOV R5, R11 ;  /* 0x0000000b00057202 */ /* 0x000fe40000000f00 */
[----:B------:R-:W-:Y:S01]  /*02d0*/  MOV R2, 0x310 ;  /* 0x0000031000027802 */ /* 0x000fe20000000f00 */
[----:B0-----:R-:W-:Y:S02]  /*02e0*/  IMAD.U32 R4, RZ, RZ, UR4 ;  /* 0x00000004ff047e24 */ /* 0x001fe4000f8e00ff */
[----:B------:R-:W-:-:S07]  /*02f0*/  IMAD.U32 R3, RZ, RZ, UR5 ;  /* 0x00000005ff037e24 */ /* 0x000fce000f8e00ff */
[----:B------:R-:W-:Y:S05]  /*0300*/  CALL.REL.NOINC `($__internal_0_$__cuda_sm20_div_s64) ;  /* 0x0000002800d47944 */ /* 0x000fea0003c00000 */
[----:B------:R-:W0:Y:S01]  /*0310*/  LDCU.64 UR4, c[0x3][0x550] ;  /* 0x00c0aa00ff0477ac */ /* 0x000e220008000a00 */
[-C--:B------:R-:W-:Y:S01]  /*0320*/  IADD3 R3, P0, PT, RZ, -R0.reuse, RZ ;  /* 0x80000000ff037210 */ /* 0x080fe20007f1e0ff */
[----:B------:R-:W-:Y:S01]  /*0330*/  IMAD.MOV.U32 R13, RZ, RZ, R5 ;  /* 0x000000ffff0d7224 */ /* 0x000fe200078e0005 */
[----:B------:R-:W-:-:S03]  /*0340*/  MOV R12, R0 ;  /* 0x00000000000c7202 */ /* 0x000fc60000000f00 */
[----:B------:R-:W-:-:S04]  /*0350*/  IMAD.X R2, RZ, RZ, ~R5, P0 ;  /* 0x000000ffff027224 */ /* 0x000fc800000e0e05 */
[----:B0-----:R-:W-:Y:S02]  /*0360*/  IMAD R2, R2, UR4, RZ ;  /* 0x0000000402027c24 */ /* 0x001fe4000f8e02ff */
[----:B------:R-:W-:-:S04]  /*0370*/  IMAD.WIDE.U32 R10, R3, UR4, R10 ;  /* 0x00000004030a7c25 */ /* 0x000fc8000f8e000a */
[----:B------:R-:W-:-:S04]  /*0380*/  IMAD R3, R3, UR5, R2 ;  /* 0x0000000503037c24 */ /* 0x000fc8000f8e0202 */
[----:B------:R-:W-:-:S07]  /*0390*/  IMAD.IADD R11, R11, 0x1, R3 ;  /* 0x000000010b0b7824 */ /* 0x000fce00078e0203 */
.L_x_2:
[----:B------:R-:W-:Y:S05]  /*03a0*/  BSYNC.RECONVERGENT B0 ;  /* 0x0000000000007941 */ /* 0x000fea0003800200 */
.L_x_0:
[----:B------:R-:W0:Y:S01]  /*03b0*/  LDCU UR4, c[0x3][0x54c] ;  /* 0x00c0a980ff0477ac */ /* 0x000e220008000800 */
[----:B------:R-:W-:Y:S01]  /*03c0*/  BSSY.RECONVERGENT B0, `(.L_x_3) ;  /* 0x000002f000007945 */ /* 0x000fe20003800200 */
[----:B0-----:R-:W-:-:S04]  /*03d0*/  LOP3.LUT R0, R13, UR4, RZ, 0xfc, !PT ;  /* 0x000000040d007c12 */ /* 0x001fc8000f8efcff */
        /* <DEDUP_REMOVED lines=26> */
.L_x_4:
        /* <DEDUP_REMOVED lines=10> */
[----:B------:R-:W-:Y:S01]  /*0620*/  MOV R3, R13 ;  /* 0x0000000d00037202 */ /* 0x000fe20000000f00 */
[--C-:B------:R-:W-:Y:S01]  /*0630*/  IMAD.MOV.U32 R15, RZ, RZ, R5.reuse ;  /* 0x000000ffff0f7224 */ /* 0x100fe200078e0005 */
[----:B------:R-:W-:Y:S01]  /*0640*/  MOV R14, R0 ;  /* 0x00000000000e7202 */ /* 0x000fe20000000f00 */
[----:B------:R-:W-:-:S04]  /*0650*/  IMAD.X R4, RZ, RZ, ~R5, P0 ;  /* 0x000000ffff047224 */ /* 0x000fc800000e0e05 */
[----:B0-----:R-:W-:Y:S02]  /*0660*/  IMAD R4, R4, UR4, RZ ;  /* 0x0000000404047c24 */ /* 0x001fe4000f8e02ff */
[----:B------:R-:W-:-:S04]  /*0670*/  IMAD.WIDE.U32 R2, R7, UR4, R2 ;  /* 0x0000000407027c25 */ /* 0x000fc8000f8e0002 */
[----:B------:R-:W-:Y:S02]  /*0680*/  IMAD R13, R7, UR5, R4 ;  /* 0x00000005070d7c24 */ /* 0x000fe4000f8e0204 */
[----:B------:R-:W-:Y:S02]  /*0690*/  IMAD.MOV.U32 R12, RZ, RZ, R2 ;  /* 0x000000ffff0c7224 */ /* 0x000fe400078e0002 */
[----:B------:R-:W-:-:S07]  /*06a0*/  IMAD.IADD R13, R3, 0x1, R13 ;  /* 0x00000001030d7824 */ /* 0x000fce00078e020d */
.L_x_5:
[----:B------:R-:W-:Y:S05]  /*06b0*/  BSYNC.RECONVERGENT B0 ;  /* 0x0000000000007941 */ /* 0x000fea0003800200 */
.L_x_3:
        /* <DEDUP_REMOVED lines=29> */
.L_x_7:
        /* <DEDUP_REMOVED lines=19> */
.L_x_8:
[----:B------:R-:W-:Y:S05]  /*09c0*/  BSYNC.RECONVERGENT B0 ;  /* 0x0000000000007941 */ /* 0x000fea0003800200 */
.L_x_6:
        /* <DEDUP_REMOVED lines=29> */
.L_x_10:
        /* <DEDUP_REMOVED lines=8> */
[----:B------:R-:W-:Y:S01]  /*0c20*/  IADD3 R7, P0, PT, RZ, -R0, RZ ;  /* 0x80000000ff077210 */ /* 0x000fe20007f1e0ff */
[----:B------:R-:W-:Y:S01]  /*0c30*/  IMAD.MOV.U32 R3, RZ, RZ, R17 ;  /* 0x000000ffff037224 */ /* 0x000fe200078e0011 */
[----:B------:R-:W-:Y:S01]  /*0c40*/  MOV R2, R16 ;  /* 0x0000001000027202 */ /* 0x000fe20000000f00 */
[--C-:B------:R-:W-:Y:S01]  /*0c50*/  IMAD.MOV.U32 R19, RZ, RZ, R5.reuse ;  /* 0x000000ffff137224 */ /* 0x100fe200078e0005 */
[----:B------:R-:W-:Y:S01]  /*0c60*/  MOV R18, R0 ;  /* 0x0000000000127202 */ /* 0x000fe20000000f00 */
[----:B------:R-:W-:-:S04]  /*0c70*/  IMAD.X R4, RZ, RZ, ~R5, P0 ;  /* 0x000000ffff047224 */ /* 0x000fc800000e0e05 */
[----:B0-----:R-:W-:Y:S02]  /*0c80*/  IMAD R4, R4, UR4, RZ ;  /* 0x0000000404047c24 */ /* 0x001fe4000f8e02ff */
[----:B------:R-:W-:-:S04]  /*0c90*/  IMAD.WIDE.U32 R2, R7, UR4, R2 ;  /* 0x0000000407027c25 */ /* 0x000fc8000f8e0002 */
[----:B------:R-:W-:Y:S01]  /*0ca0*/  IMAD R17, R7, UR5, R4 ;  /* 0x0000000507117c24 */ /* 0x000fe2000f8e0204 */
[----:B------:R-:W-:-:S03]  /*0cb0*/  MOV R16, R2 ;  /* 0x0000000200107202 */ /* 0x000fc60000000f00 */
[----:B------:R-:W-:-:S07]  /*0cc0*/  IMAD.IADD R17, R3, 0x1, R17 ;  /* 0x0000000103117824 */ /* 0x000fce00078e0211 */
.L_x_11:
[----:B------:R-:W-:Y:S05]  /*0cd0*/  BSYNC.RECONVERGENT B0 ;  /* 0x0000000000007941 */ /* 0x000fea0003800200 */
.L_x_9:
[----:B------:R-:W0:Y:S01]  /*0ce0*/  LDCU UR4, c[0x3][0x534] ;  /* 0x00c0a680ff0477ac */ /* 0x000e220008000800 */
[----:B------:R-:W-:Y:S01]  /*0cf0*/  BSSY.RECONVERGENT B0, `(.L_x_12) ;  /* 0x000002f000007945 */ /* 0x000fe20003800200 */
[----:B0-----:R-:W-:-:S04]  /*0d00*/  LOP3.LUT R0, R19, UR4, RZ, 0xfc, !PT ;  /* 0x0000000413007c12 */ /* 0x001fc8000f8efcff */
[----:B------:R-:W-:-:S13]  /*0d10*/  ISETP.NE.U32.AND P0, PT, R0, RZ, PT ;  /* 0x000000ff0000720c */ /* 0x000fda0003f05070 */
[----:B------:R-:W-:Y:S05]  /*0d20*/  @P0 BRA `(.L_x_13) ;  /* 0x0000000000600947 */ /* 0x000fea0003800000 */
[----:B------:R-:W0:Y:S01]  /*0d30*/  LDCU UR4, c[0x3][0x530] ;  /* 0x00c0a600ff0477ac */ /* 0x000e220008000800 */
[----:B------:R-:W-:Y:S01]  /*0d40*/  MOV R19, RZ ;  /* 0x000000ff00137202 */ /* 0x000fe20000000f00 */
[----:B------:R-:W-:Y:S01]  /*0d50*/  IMAD.MOV.U32 R21, RZ, RZ, RZ ;  /* 0x000000ffff157224 */ /* 0x000fe200078e00ff */
[----:B0-----:R-:W0:Y:S01]  /*0d60*/  I2F.U32.RP R0, UR4 ;  /* 0x0000000400007d06 */ /* 0x001e220008209000 */
[----:B------:R-:W-:-:S07]  /*0d70*/  ISETP.NE.U32.AND P2, PT, RZ, UR4, PT ;  /* 0x00000004ff007c0c */ /* 0x000fce000bf45070 */
[----:B0-----:R-:W0:Y:S02]  /*0d80*/  MUFU.RCP R0, R0 ;  /* 0x0000000000007308 */ /* 0x001e240000001000 */
[----:B0-----:R-:W-:-:S06]  /*0d90*/  IADD3 R2, PT, PT, R0, 0xffffffe, RZ ;  /* 0x0ffffffe00027810 */ /* 0x001fcc0007ffe0ff */
[----:B------:R0:W1:Y:S02]  /*0da0*/  F2I.FTZ.U32.TRUNC.NTZ R3, R2 ;  /* 0x0000000200037305 */ /* 0x000064000021f000 */
[----:B0-----:R-:W-:Y:S02]  /*0db0*/  HFMA2 R2, -RZ, RZ, 0, 0 ;  /* 0x00000000ff027431 */ /* 0x001fe400000001ff */
[----:B-1----:R-:W-:-:S04]  /*0dc0*/  IMAD.MOV R5, RZ, RZ, -R3 ;  /* 0x000000ffff057224 */ /* 0x002fc800078e0a03 */
        /* <DEDUP_REMOVED lines=9> */
[----:B------:R-:W-:Y:S02]  /*0e60*/  @P1 IADD3 R20, PT, PT, R20, 0x1, RZ ;  /* 0x0000000114141810 */ /* 0x000fe40007ffe0ff */
[----:B------:R-:W-:-:S05]  /*0e70*/  @!P2 LOP3.LUT R20, RZ, UR4, RZ, 0x33, !PT ;  /* 0x00000004ff14ac12 */ /* 0x000fca000f8e33ff */
[----:B------:R-:W-:-:S04]  /*0e80*/  IMAD.MOV R3, RZ, RZ, -R20 ;  /* 0x000000ffff037224 */ /* 0x000fc800078e0a14 */
[----:B------:R-:W-:Y:S01]  /*0e90*/  IMAD R18, R3, UR4, R18 ;  /* 0x0000000403127c24 */ /* 0x000fe2000f8e0212 */
[----:B------:R-:W-:Y:S06]  /*0ea0*/  BRA `(.L_x_14) ;  /* 0x00000000004c7947 */ /* 0x000fec0003800000 */
.L_x_13:
[----:B------:R-:W0:Y:S01]  /*0eb0*/  LDCU.64 UR4, c[0x3][0x530] ;  /* 0x00c0a600ff0477ac */ /* 0x000e220008000a00 */
[----:B------:R-:W-:Y:S01]  /*0ec0*/  MOV R8, R18 ;  /* 0x0000001200087202 */ /* 0x000fe20000000f00 */
[----:B------:R-:W-:Y:S01]  /*0ed0*/  IMAD.MOV.U32 R5, RZ, RZ, R19 ;  /* 0x000000ffff057224 */ /* 0x000fe200078e0013 */
[----:B------:R-:W-:Y:S01]  /*0ee0*/  MOV R2, 0xf20 ;  /* 0x00000f2000027802 */ /* 0x000fe20000000f00 */
[----:B0-----:R-:W-:Y:S01]  /*0ef0*/  IMAD.U32 R4, RZ, RZ, UR4 ;  /* 0x00000004ff047e24 */ /* 0x001fe2000f8e00ff */
[----:B------:R-:W-:-:S07]  /*0f00*/  MOV R3, UR5 ;  /* 0x0000000500037c02 */ /* 0x000fce0008000f00 */
[----:B------:R-:W-:Y:S05]  /*0f10*/  CALL.REL.NOINC `($__internal_0_$__cuda_sm20_div_s64) ;  /* 0x0000001c00d07944 */ /* 0x000fea0003c00000 */
[----:B------:R-:W0:Y:S01]  /*0f20*/  LDCU.64 UR4, c[0x3][0x530] ;  /* 0x00c0a600ff0477ac */ /* 0x000e220008000a00 */
[----:B------:R-:W-:Y:S01]  /*0f30*/  IADD3 R7, P0, PT, RZ, -R0, RZ ;  /* 0x80000000ff077210 */ /* 0x000fe20007f1e0ff */
[----:B------:R-:W-:Y:S01]  /*0f40*/  IMAD.MOV.U32 R2, RZ, RZ, R18 ;  /* 0x000000ffff027224 */ /* 0x000fe200078e0012 */
[----:B------:R-:W-:Y:S01]  /*0f50*/  MOV R3, R19 ;  /* 0x0000001300037202 */ /* 0x000fe20000000f00 */
[----:B------:R-:W-:Y:S01]  /*0f60*/  IMAD.MOV.U32 R20, RZ, RZ, R0 ;  /* 0x000000ffff147224 */ /* 0x000fe200078e0000 */
[-C--:B------:R-:W-:Y:S02]  /*0f70*/  IADD3.X R4, PT, PT, RZ, ~R5.reuse, RZ, P0, !PT ;  /* 0x80000005ff047210 */ /* 0x080fe400007fe4ff */
[----:B------:R-:W-:-:S03]  /*0f80*/  MOV R21, R5 ;  /* 0x0000000500157202 */ /* 0x000fc60000000f00 */
[----:B0-----:R-:W-:Y:S02]  /*0f90*/  IMAD R4, R4, UR4, RZ ;  /* 0x0000000404047c24 */ /* 0x001fe4000f8e02ff */
[----:B------:R-:W-:-:S04]  /*0fa0*/  IMAD.WIDE.U32 R2, R7, UR4, R2 ;  /* 0x0000000407027c25 */ /* 0x000fc8000f8e0002 */
[----:B------:R-:W-:Y:S02]  /*0fb0*/  IMAD R19, R7, UR5, R4 ;  /* 0x0000000507137c24 */ /* 0x000fe4000f8e0204 */
[----:B------:R-:W-:-:S03]  /*0fc0*/  IMAD.MOV.U32 R18, RZ, RZ, R2 ;  /* 0x000000ffff127224 */ /* 0x000fc600078e0002 */
[----:B------:R-:W-:-:S07]  /*0fd0*/  IADD3 R19, PT, PT, R3, R19, RZ ;  /* 0x0000001303137210 */ /* 0x000fce0007ffe0ff */
.L_x_14:
[----:B------:R-:W-:Y:S05]  /*0fe0*/  BSYNC.RECONVERGENT B0 ;  /* 0x0000000000007941 */ /* 0x000fea0003800200 */
.L_x_12:
[----:B------:R-:W0:Y:S01]  /*0ff0*/  LDCU UR4, c[0x3][0x52c] ;  /* 0x00c0a580ff0477ac */ /* 0x000e220008000800 */
[----:B------:R-:W-:Y:S01]  /*1000*/  BSSY.RECONVERGENT B0, `(.L_x_15) ;  /* 0x000002f000007945 */ /* 0x000fe20003800200 */
[----:B0-----:R-:W-:-:S04]  /*1010*/  LOP3.LUT R0, R21, UR4, RZ, 0xfc, !PT ;  /* 0x0000000415007c12 */ /* 0x001fc8000f8efcff */
[----:B------:R-:W-:-:S13]  /*1020*/  ISETP.NE.U32.AND P0, PT, R0, RZ, PT ;  /* 0x000000ff0000720c */ /* 0x000fda0003f05070 */
[----:B------:R-:W-:Y:S05]  /*1030*/  @P0 BRA `(.L_x_16) ;  /* 0x0000000000600947 */ /* 0x000fea0003800000 */
[----:B------:R-:W0:Y:S01]  /*1040*/  LDCU UR4, c[0x3][0x528] ;  /* 0x00c0a500ff0477ac */ /* 0x000e220008000800 */
[----:B------:R-:W-:Y:S02]  /*1050*/  HFMA2 R23, -RZ, RZ, 0, 0 ;  /* 0x00000000ff177431 */ /* 0x000fe400000001ff */
        /* <DEDUP_REMOVED lines=10> */
[----:B------:R-:W-:-:S05]  /*1100*/  IMAD.HI.U32 R22, R3, R20, RZ ;  /* 0x0000001403167227 */ /* 0x000fca00078e00ff */
[----:B------:R-:W-:-:S05]  /*1110*/  IADD3 R3, PT, PT, -R22, RZ, RZ ;  /* 0x000000ff16037210 */ /* 0x000fca0007ffe1ff */
[----:B------:R-:W-:-:S05]  /*1120*/  IMAD R3, R3, UR4, R20 ;  /* 0x0000000403037c24 */ /* 0x000fca000f8e0214 */
[----:B------:R-:W-:-:S13]  /*1130*/  ISETP.GE.U32.AND P0, PT, R3, UR4, PT ;  /* 0x0000000403007c0c */ /* 0x000fda000bf06070 */
[----:B------:R-:W-:Y:S01]  /*1140*/  @P0 VIADD R3, R3, -UR4 ;  /* 0x8000000403030c36 */ /* 0x000fe20008000000 */
[----:B------:R-:W-:-:S04]  /*1150*/  @P0 IADD3 R22, PT, PT, R22, 0x1, RZ ;  /* 0x0000000116160810 */ /* 0x000fc80007ffe0ff */
[----:B------:R-:W-:-:S13]  /*1160*/  ISETP.GE.U32.AND P1, PT, R3, UR4, PT ;  /* 0x0000000403007c0c */ /* 0x000fda000bf26070 */
[----:B------:R-:W-:Y:S01]  /*1170*/  @P1 VIADD R22, R22, 0x1 ;  /* 0x0000000116161836 */ /* 0x000fe20000000000 */
[----:B------:R-:W-:-:S04]  /*1180*/  @!P2 LOP3.LUT R22, RZ, UR4, RZ, 0x33, !PT ;  /* 0x00000004ff16ac12 */ /* 0x000fc8000f8e33ff */
[----:B------:R-:W-:-:S05]  /*1190*/  IADD3 R3, PT, PT, -R22, RZ, RZ ;  /* 0x000000ff16037210 */ /* 0x000fca0007ffe1ff */
[----:B------:R-:W-:Y:S01]  /*11a0*/  IMAD R20, R3, UR4, R20 ;  /* 0x0000000403147c24 */ /* 0x000fe2000f8e0214 */
[----:B------:R-:W-:Y:S06]  /*11b0*/  BRA `(.L_x_17) ;  /* 0x00000000004c7947 */ /* 0x000fec0003800000 */
.L_x_16:
[----:B------:R-:W0:Y:S01]  /*11c0*/  LDCU.64 UR4, c[0x3][0x528] ;  /* 0x00c0a500ff0477ac */ /* 0x000e220008000a00 */
[----:B------:R-:W-:Y:S01]  /*11d0*/  IMAD.MOV.U32 R8, RZ, RZ, R20 ;  /* 0x000000ffff087224 */ /* 0x000fe200078e0014 */
[----:B------:R-:W-:Y:S02]  /*11e0*/  MOV R5, R21 ;  /* 0x0000001500057202 */ /* 0x000fe40000000f00 */
[----:B------:R-:W-:Y:S02]  /*11f0*/  MOV R2, 0x1230 ;  /* 0x0000123000027802 */ /* 0x000fe40000000f00 */
[----:B0-----:R-:W-:Y:S01]  /*1200*/  MOV R4, UR4 ;  /* 0x0000000400047c02 */ /* 0x001fe20008000f00 */
        /* <DEDUP_REMOVED lines=14> */
.L_x_17:
[----:B------:R-:W-:Y:S05]  /*12f0*/  BSYNC.RECONVERGENT B0 ;  /* 0x0000000000007941 */ /* 0x000fea0003800200 */
.L_x_15:
        /* <DEDUP_REMOVED lines=29> */
.L_x_19:
        /* <DEDUP_REMOVED lines=19> */
.L_x_20:
[----:B------:R-:W-:Y:S05]  /*1600*/  BSYNC.RECONVERGENT B0 ;  /* 0x0000000000007941 */ /* 0x000fea0003800200 */
.L_x_18:
        /* <DEDUP_REMOVED lines=28> */
[----:B------:R-:W-:Y:S01]  /*17d0*/  MOV R24, R3 ;  /* 0x0000000300187202 */ /* 0x000fe20000000f00 */
[----:B------:R-:W-:Y:S06]  /*17e0*/  BRA `(.L_x_23) ;  /* 0x00000000004c7947 */ /* 0x000fec0003800000 */
.L_x_22:
        /* <DEDUP_REMOVED lines=19> */
.L_x_23:
[----:B------:R-:W-:Y:S05]  /*1920*/  BSYNC.RECONVERGENT B0 ;  /* 0x0000000000007941 */ /* 0x000fea0003800200 */
.L_x_21:
[----:B------:R-:W0:Y:S01]  /*1930*/  LDCU UR4, c[0x3][0x514] ;  /* 0x00c0a280ff0477ac */ /* 0x000e220008000800 */
[----:B------:R-:W-:Y:S01]  /*1940*/  BSSY.RECONVERGENT B0, `(.L_x_24) ;  /* 0x000002d000007945 */ /* 0x000fe20003800200 */
[----:B0-----:R-:W-:-:S04]  /*1950*/  LOP3.LUT R0, R25, UR4, RZ, 0xfc, !PT ;  /* 0x0000000419007c12 */ /* 0x001fc8000f8efcff */
[----:B------:R-:W-:-:S13]  /*1960*/  ISETP.NE.U32.AND P0, PT, R0, RZ, PT ;  /* 0x000000ff0000720c */ /* 0x000fda0003f05070 */
[----:B------:R-:W-:Y:S05]  /*1970*/  @P0 BRA `(.L_x_25) ;  /* 0x0000000000600947 */ /* 0x000fea0003800000 */
[----:B------:R-:W0:Y:S02]  /*1980*/  LDCU UR4, c[0x3][0x510] ;  /* 0x00c0a200ff0477ac */ /* 0x000e240008000800 */
        /* <DEDUP_REMOVED lines=15> */
[----:B------:R-:W-:Y:S01]  /*1a80*/  ISETP.GE.U32.AND P1, PT, R3, UR4, PT ;  /* 0x0000000403007c0c */ /* 0x000fe2000bf26070 */
[----:B------:R-:W-:-:S12]  /*1a90*/  IMAD.MOV.U32 R3, RZ, RZ, RZ ;  /* 0x000000ffff037224 */ /* 0x000fd800078e00ff */
[----:B------:R-:W-:Y:S01]  /*1aa0*/  @P1 VIADD R4, R4, 0x1 ;  /* 0x0000000104041836 */ /* 0x000fe20000000000 */
[----:B------:R-:W-:-:S04]  /*1ab0*/  @!P2 LOP3.LUT R4, RZ, UR4, RZ, 0x33, !PT ;  /* 0x00000004ff04ac12 */ /* 0x000fc8000f8e33ff */
[----:B------:R-:W-:-:S05]  /*1ac0*/  IADD3 R5, PT, PT, -R4, RZ, RZ ;  /* 0x000000ff04057210 */ /* 0x000fca0007ffe1ff */
[----:B------:R-:W-:Y:S02]  /*1ad0*/  IMAD R2, R5, UR4, R24 ;  /* 0x0000000405027c24 */ /* 0x000fe4000f8e0218 */
[----:B------:R-:W-:Y:S01]  /*1ae0*/  HFMA2 R5, -RZ, RZ, 0, 0 ;  /* 0x00000000ff057431 */ /* 0x000fe200000001ff */
[----:B------:R-:W-:Y:S06]  /*1af0*/  BRA `(.L_x_26) ;  /* 0x0000000000447947 */ /* 0x000fec0003800000 */
.L_x_25:
        /* <DEDUP_REMOVED lines=10> */
[----:B------:R-:W-:-:S03]  /*1ba0*/  MOV R2, R24 ;  /* 0x0000001800027202 */ /* 0x000fc60000000f00 */
[----:B------:R-:W-:-:S04]  /*1bb0*/  IMAD.X R4, RZ, RZ, ~R5, P0 ;  /* 0x000000ffff047224 */ /* 0x000fc800000e0e05 */
[----:B0-----:R-:W-:Y:S02]  /*1bc0*/  IMAD R4, R4, UR4, RZ ;  /* 0x0000000404047c24 */ /* 0x001fe4000f8e02ff */
[----:B------:R-:W-:-:S04]  /*1bd0*/  IMAD.WIDE.U32 R2, R7, UR4, R2 ;  /* 0x0000000407027c25 */ /* 0x000fc8000f8e0002 */
[----:B------:R-:W-:Y:S02]  /*1be0*/  IMAD R7, R7, UR5, R4 ;  /* 0x0000000507077c24 */ /* 0x000fe4000f8e0204 */
[----:B------:R-:W-:-:S03]  /*1bf0*/  IMAD.MOV.U32 R4, RZ, RZ, R0 ;  /* 0x000000ffff047224 */ /* 0x000fc600078e0000 */
[----:B------:R-:W-:-:S07]  /*1c00*/  IADD3 R3, PT, PT, R3, R7, RZ ;  /* 0x0000000703037210 */ /* 0x000fce0007ffe0ff */
.L_x_26:
[----:B------:R-:W-:Y:S05]  /*1c10*/  BSYNC.RECONVERGENT B0 ;  /* 0x0000000000007941 */ /* 0x000fea0003800200 */
.L_x_24:
        /* <DEDUP_REMOVED lines=14> */
[----:B------:R-:W-:Y:S01]  /*1d00*/  IMAD.HI.U32 R7, R7, R5, R6 ;  /* 0x0000000507077227 */ /* 0x000fe200078e0006 */
[----:B------:R-:W-:-:S05]  /*1d10*/  MOV R5, RZ ;  /* 0x000000ff00057202 */ /* 0x000fca0000000f00 */
[----:B------:R-:W-:-:S04]  /*1d20*/  IMAD.HI.U32 R7, R7, R4, RZ ;  /* 0x0000000407077227 */ /* 0x000fc800078e00ff */
[----:B------:R-:W-:-:S04]  /*1d30*/  IMAD.MOV R7, RZ, RZ, -R7 ;  /* 0x000000ffff077224 */ /* 0x000fc800078e0a07 */
[----:B------:R-:W-:-:S05]  /*1d40*/  IMAD R4, R7, UR4, R4 ;  /* 0x0000000407047c24 */ /* 0x000fca000f8e0204 */
[----:B------:R-:W-:-:S13]  /*1d50*/  ISETP.GE.U32.AND P0, PT, R4, UR4, PT ;  /* 0x0000000404007c0c */ /* 0x000fda000bf06070 */
[----:B------:R-:W-:-:S04]  /*1d60*/  @P0 IADD3 R4, PT, PT, R4, -UR4, RZ ;  /* 0x8000000404040c10 */ /* 0x000fc8000fffe0ff */
[----:B------:R-:W-:-:S13]  /*1d70*/  ISETP.GE.U32.AND P0, PT, R4, UR4, PT ;  /* 0x0000000404007c0c */ /* 0x000fda000bf06070 */
[----:B------:R-:W-:Y:S01]  /*1d80*/  @P0 VIADD R4, R4, -UR4 ;  /* 0x8000000404040c36 */ /* 0x000fe20008000000 */
[----:B------:R-:W-:Y:S01]  /*1d90*/  @!P1 LOP3.LUT R4, RZ, UR4, RZ, 0x33, !PT ;  /* 0x00000004ff049c12 */ /* 0x000fe2000f8e33ff */
[----:B------:R-:W-:Y:S06]  /*1da0*/  BRA `(.L_x_29) ;  /* 0x0000000000107947 */ /* 0x000fec0003800000 */
.L_x_28:
[----:B------:R-:W-:-:S07]  /*1db0*/  MOV R0, 0x1dd0 ;  /* 0x00001dd000007802 */ /* 0x000fce0000000f00 */
[----:B------:R-:W-:Y:S05]  /*1dc0*/  CALL.REL.NOINC `($__internal_1_$__cuda_sm20_rem_s64) ;  /* 0x0000001400707944 */ /* 0x000fea0003c00000 */
[----:B------:R-:W-:Y:S01]  /*1dd0*/  IMAD.MOV.U32 R4, RZ, RZ, R6 ;  /* 0x000000ffff047224 */ /* 0x000fe200078e0006 */
[----:B------:R-:W-:-:S07]  /*1de0*/  MOV R5, R7 ;  /* 0x0000000700057202 */ /* 0x000fce0000000f00 */
.L_x_29:
[----:B------:R-:W-:Y:S05]  /*1df0*/  BSYNC.RECONVERGENT B0 ;  /* 0x0000000000007941 */ /* 0x000fea0003800200 */
.L_x_27:
[----:B------:R-:W0:Y:S01]  /*1e00*/  LDC.64 R6, c[0x3][RZ] ;  /* 0x00c00000ff067b82 */ /* 0x000e220000000a00 */
[----:B------:R-:W0:Y:S01]  /*1e10*/  LDCU.128 UR8, c[0x3][0x10] ;  /* 0x00c00200ff0877ac */ /* 0x000e220008000c00 */
[----:B------:R-:W0:Y:S01]  /*1e20*/  I2F.F64.S64 R4, R4 ;  /* 0x0000000400047312 */ /* 0x000e220000301c00 */
[----:B------:R-:W1:Y:S05]  /*1e30*/  LDCU.128 UR12, c[0x3][0x40] ;  /* 0x00c00800ff0c77ac */ /* 0x000e6a0008000c00 */
[----:B------:R-:W2:Y:S01]  /*1e40*/  LDC.64 R8, c[0x3][0x28] ;  /* 0x00c00a00ff087b82 */ /* 0x000ea20000000a00 */
[----:B------:R-:W3:Y:S01]  /*1e50*/  LDCU.128 UR20, c[0x3][0x3f0] ;  /* 0x00c07e00ff1477ac */ /* 0x000ee20008000c00 */
[----:B------:R-:W2:Y:S01]  /*1e60*/  I2F.F64.S64 R2, R2 ;  /* 0x0000000200027312 */ /* 0x000ea20000301c00 */
[----:B------:R-:W4:Y:S05]  /*1e70*/  LDCU.128 UR16, c[0x3][0x70] ;  /* 0x00c00e00ff1077ac */ /* 0x000f2a0008000c00 */
[----:B------:R-:W1:Y:S01]  /*1e80*/  LDC.64 R28, c[0x3][0x58] ;  /* 0x00c01600ff1c7b82 */ /* 0x000e620000000a00 */
[----:B------:R-:W5:Y:S01]  /*1e90*/  LDCU.128 UR4, c[0x3][0x450] ;  /* 0x00c08a00ff0477ac */ /* 0x000f620008000c00 */
[----:B------:R-:W1:Y:S01]  /*1ea0*/  I2F.F64.S64 R22, R22 ;  /* 0x0000001600167312 */ /* 0x000e620000301c00 */
[----:B------:R-:W5:Y:S05]  /*1eb0*/  LDCU.128 UR52, c[0x3][0xa0] ;  /* 0x00c01400ff3477ac */ /* 0x000f6a0008000c00 */
[----:B------:R-:W4:Y:S01]  /*1ec0*/  LDC.64 R30, c[0x3][0x60] ;  /* 0x00c01800ff1e7b82 */ /* 0x000f220000000a00 */
[----:B0-----:R-:W-:Y:S01]  /*1ed0*/  DFMA R4, R4, UR8, R6 ;  /* 0x0000000804047c2b */ /* 0x001fe20008000006 */
[----:B------:R-:W4:Y:S01]  /*1ee0*/  I2F.F64.S64 R20, R20 ;  /* 0x0000001400147312 */ /* 0x000f220000301c00 */
[----:B------:R-:W0:Y:S01]  /*1ef0*/  LDCU.128 UR40, c[0x3][0x390] ;  /* 0x00c07200ff2877ac */ /* 0x000e220008000c00 */
[----:B------:R-:W0:Y:S04]  /*1f00*/  LDCU.128 UR44, c[0x3][0x460] ;  /* 0x00c08c00ff2c77ac */ /* 0x000e280008000c00 */
[----:B------:R-:W5:Y:S01]  /*1f10*/  LDC.64 R24, c[0x3][0x30] ;  /* 0x00c00c00ff187b82 */ /* 0x000f620000000a00 */
[----:B--2---:R-:W-:Y:S01]  /*1f20*/  DFMA R2, R2, R8, UR10 ;  /* 0x0000000a02027e2b */ /* 0x004fe20008000008 */
[----:B------:R-:W5:Y:S01]  /*1f30*/  I2F.F64.S64 R26, R26 ;  /* 0x0000001a001a7312 */ /* 0x000f620000301c00 */
[----:B------:R-:W2:Y:S01]  /*1f40*/  LDCU.128 UR8, c[0x3][0x400] ;  /* 0x00c08000ff0877ac */ /* 0x000ea20008000c00 */
[----:B------:R-:W0:Y:S04]  /*1f50*/  LDCU.128 UR36, c[0x3][0x330] ;  /* 0x00c06600ff2477ac */ /* 0x000e280008000c00 */
[----:B------:R-:W2:Y:S01]  /*1f60*/  LDC.64 R32, c[0x3][0x88] ;  /* 0x00c02200ff207b82 */ /* 0x000ea20000000a00 */
[----:B-1----:R-:W-:Y:S01]  /*1f70*/  DFMA R22, R22, R28, UR14 ;  /* 0x0000000e16167e2b */ /* 0x002fe2000800001c */
[----:B------:R-:W2:Y:S01]  /*1f80*/  I2F.F64.S64 R18, R18 ;  /* 0x0000001200127312 */ /* 0x000ea20000301c00 */
[----:B---3--:R-:W-:Y:S01]  /*1f90*/  DFMA R28, R4, UR20, RZ ;  /* 0x00000014041c7c2b */ /* 0x008fe200080000ff */
[----:B------:R-:W1:Y:S04]  /*1fa0*/  LDCU.128 UR48, c[0x3][0xd0] ;  /* 0x00c01a00ff3077ac */ /* 0x000e680008000c00 */
[----:B------:R-:W3:Y:S01]  /*1fb0*/  LDC.64 R8, c[0x3][0xb8] ;  /* 0x00c02e00ff087b82 */ /* 0x000ee20000000a00 */
[----:B----4-:R-:W-:Y:S01]  /*1fc0*/  DFMA R20, R20, UR16, R30 ;  /* 0x0000001014147c2b */ /* 0x010fe2000800001e */
[----:B------:R-:W3:Y:S01]  /*1fd0*/  I2F.F64.S64 R14, R14 ;  /* 0x0000000e000e7312 */ /* 0x000ee20000301c00 */
[----:B------:R-:W-:Y:S01]  /*1fe0*/  DFMA R28, R2, UR22, R28 ;  /* 0x00000016021c7c2b */ /* 0x000fe2000800001c */
[----:B------:R-:W4:Y:S04]  /*1ff0*/  LDCU.128 UR20, c[0x3][0x410] ;  /* 0x00c08200ff1477ac */ /* 0x000f280008000c00 */
[----:B------:R-:W1:Y:S01]  /*2000*/  LDC.64 R6, c[0x3][0x90] ;  /* 0x00c02400ff067b82 */ /* 0x000e620000000a00 */
[----:B-----5:R-:W-:Y:S01]  /*2010*/  DFMA R24, R26, UR12, R24 ;  /* 0x0000000c1a187c2b */ /* 0x020fe20008000018 */
[----:B------:R-:W1:Y:S01]  /*2020*/  I2F.F64.S64 R16, R16 ;  /* 0x0000001000107312 */ /* 0x000e620000301c00 */
[----:B------:R-:W5:Y:S01]  /*2030*/  LDCU.128 UR12, c[0x3][0x3a0] ;  /* 0x00c07400ff0c77ac */ /* 0x000f620008000c00 */
[----:B------:R-:W5:Y:S04]  /*2040*/  LDCU.64 UR24, c[0x3][0x440] ;  /* 0x00c08800ff1877ac */ /* 0x000f680008000a00 */
[----:B------:R-:W4:Y:S01]  /*2050*/  LDC.64 R30, c[0x3][0xe8] ;  /* 0x00c03a00ff1e7b82 */ /* 0x000f220000000a00 */
[----:B--2---:R-:W-:Y:S01]  /*2060*/  DFMA R18, R18, R32, UR18 ;  /* 0x0000001212127e2b */ /* 0x004fe20008000020 */
[----:B------:R-:W4:Y:S01]  /*2070*/  I2F.F64.S64 R10, R10 ;  /* 0x0000000a000a7312 */ /* 0x000f220000301c00 */
[----:B------:R-:W-:Y:S01]  /*2080*/  DFMA R32, R4, UR4, RZ ;  /* 0x0000000404207c2b */ /* 0x000fe200080000ff */
[----:B------:R-:W2:Y:S01]  /*2090*/  LDCU.128 UR16, c[0x3][0x2d0] ;  /* 0x00c05a00ff1077ac */ /* 0x000ea20008000c00 */
[----:B------:R-:W-:-:S03]  /*20a0*/  DFMA R28, R24, UR8, R28 ;  /* 0x00000008181c7c2b */ /* 0x000fc6000800001c */
[----:B------:R-:W5:Y:S01]  /*20b0*/  LDC.64 R26, c[0x3][0xc0] ;  /* 0x00c03000ff1a7b82 */ /* 0x000f620000000a00 */
[----:B---3--:R-:W-:Y:S01]  /*20c0*/  DFMA R8, R14, R8, UR54 ;  /* 0x000000360e087e2b */ /* 0x008fe20008000008 */
[----:B------:R-:W5:Y:S01]  /*20d0*/  I2F.F64.S64 R12, R12 ;  /* 0x0000000c000c7312 */ /* 0x000f620000301c00 */
[----:B------:R-:W-:Y:S01]  /*20e0*/  DFMA R32, R2, UR6, R32 ;  /* 0x0000000602207c2b */ /* 0x000fe20008000020 */
[----:B------:R-:W3:Y:S01]  /*20f0*/  LDCU.128 UR4, c[0x3][0x470] ;  /* 0x00c08e00ff0477ac */ /* 0x000ee20008000c00 */
[----:B0-----:R-:W-:Y:S02]  /*2100*/  DFMA R14, R4, UR40, RZ ;  /* 0x00000028040e7c2b */ /* 0x001fe400080000ff */
[----:B------:R-:W-:Y:S01]  /*2110*/  DFMA R28, R22, UR10, R28 ;  /* 0x0000000a161c7c2b */ /* 0x000fe2000800001c */
[----:B------:R-:W0:Y:S01]  /*2120*/  LDCU.128 UR8, c[0x3][0x340] ;  /* 0x00c06800ff0877ac */ /* 0x000e220008000c00 */
[----:B-1----:R-:W-:Y:S02]  /*2130*/  DFMA R6, R16, UR52, R6 ;  /* 0x0000003410067c2b */ /* 0x002fe40008000006 */
[----:B------:R-:W-:Y:S01]  /*2140*/  DFMA R32, R24, UR44, R32 ;  /* 0x0000002c18207c2b */ /* 0x000fe20008000020 */
[----:B------:R-:W1:Y:S01]  /*2150*/  LDCU.64 UR34, c[0x3][0x4a0] ;  /* 0x00c09400ff2277ac */ /* 0x000e620008000a00 */
[----:B------:R-:W-:-:S02]  /*2160*/  DFMA R16, R4, UR36, RZ ;  /* 0x0000002404107c2b */ /* 0x000fc400080000ff */
[----:B------:R-:W-:Y:S01]  /*2170*/  DFMA R14, R2, UR42, R14 ;  /* 0x0000002a020e7c2b */ /* 0x000fe2000800000e */
[----:B------:R-:W1:Y:S01]  /*2180*/  LDCU.128 UR40, c[0x3][0x420] ;  /* 0x00c08400ff2877ac */ /* 0x000e620008000c00 */
[----:B----4-:R-:W-:Y:S02]  /*2190*/  DFMA R10, R10, R30, UR50 ;  /* 0x000000320a0a7e2b */ /* 0x010fe4000800001e */
[----:B------:R-:W-:Y:S01]  /*21a0*/  DFMA R30, R20, UR20, R28 ;  /* 0x00000014141e7c2b */ /* 0x000fe2000800001c */
[----:B------:R-:W4:Y:S01]  /*21b0*/  LDCU.64 UR26, c[0x3][0x500] ;  /* 0x00c0a000ff1a77ac */ /* 0x000f220008000a00 */
[----:B--2---:R-:W-:Y:S02]  /*21c0*/  DFMA R28, R4, UR16, RZ ;  /* 0x00000010041c7c2b */ /* 0x004fe400080000ff */
[----:B------:R-:W-:Y:S01]  /*21d0*/  DFMA R16, R2, UR38, R16 ;  /* 0x0000002602107c2b */ /* 0x000fe20008000010 */
[----:B------:R-:W2:Y:S01]  /*21e0*/  LDCU.128 UR36, c[0x3][0x3b0] ;  /* 0x00c07600ff2477ac */ /* 0x000ea20008000c00 */
[----:B-----5:R-:W-:-:S02]  /*21f0*/  DFMA R12, R12, UR48, R26 ;  /* 0x000000300c0c7c2b */ /* 0x020fc4000800001a */
[----:B------:R-:W-:Y:S01]  /*2200*/  DFMA R26, R22, UR46, R32 ;  /* 0x0000002e161a7c2b */ /* 0x000fe20008000020 */
[----:B------:R-:W5:Y:S01]  /*2210*/  LDCU.128 UR44, c[0x3][0x2e0] ;  /* 0x00c05c00ff2c77ac */ /* 0x000f620008000c00 */
[----:B------:R-:W-:Y:S02]  /*2220*/  DFMA R14, R24, UR12, R14 ;  /* 0x0000000c180e7c2b */ /* 0x000fe4000800000e */
[----:B------:R-:W-:Y:S01]  /*2230*/  DFMA R28, R2, UR18, R28 ;  /* 0x00000012021c7c2b */ /* 0x000fe2000800001c */
[----:B------:R-:W4:Y:S01]  /*2240*/  LDCU.128 UR16, c[0x3][0x350] ;  /* 0x00c06a00ff1077ac */ /* 0x000f220008000c00 */
[----:B------:R-:W-:Y:S02]  /*2250*/  DFMA R30, R18, UR22, R30 ;  /* 0x00000016121e7c2b */ /* 0x000fe4000800001e */
[----:B---3--:R-:W-:Y:S01]  /*2260*/  DFMA R26, R20, UR4, R26 ;  /* 0x00000004141a7c2b */ /* 0x008fe2000800001a */
[----:B------:R-:W3:Y:S01]  /*2270*/  LDCU.128 UR20, c[0x3][0x480] ;  /* 0x00c09000ff1477ac */ /* 0x000ee20008000c00 */
[----:B0-----:R-:W-:-:S02]  /*2280*/  DFMA R16, R24, UR8, R16 ;  /* 0x0000000818107c2b */ /* 0x001fc40008000010 */
[----:B------:R-:W-:Y:S01]  /*2290*/  DFMA R14, R22, UR14, R14 ;  /* 0x0000000e160e7c2b */ /* 0x000fe2000800000e */
[----:B------:R-:W0:Y:S01]  /*22a0*/  LDCU.128 UR12, c[0x3][0x430] ;  /* 0x00c08600ff0c77ac */ /* 0x000e220008000c00 */
[----:B-1----:R-:W-:Y:S02]  /*22b0*/  DFMA R30, R6, UR40, R30 ;  /* 0x00000028061e7c2b */ /* 0x002fe4000800001e */
[----:B------:R-:W-:Y:S01]  /*22c0*/  DFMA R26, R18, UR6, R26 ;  /* 0x00000006121a7c2b */ /* 0x000fe2000800001a */
[----:B------:R-:W1:Y:S01]  /*22d0*/  LDCU.128 UR4, c[0x3][0x2f0] ;  /* 0x00c05e00ff0477ac */ /* 0x000e620008000c00 */
[----:B------:R-:W-:Y:S02]  /*22e0*/  DFMA R16, R22, UR10, R16 ;  /* 0x0000000a16107c2b */ /* 0x000fe40008000010 */
[----:B-----5:R-:W-:Y:S01]  /*22f0*/  DFMA R28, R24, UR44, R28 ;  /* 0x0000002c181c7c2b */ /* 0x020fe2000800001c */
[----:B------:R-:W5:Y:S01]  /*2300*/  LDCU.128 UR8, c[0x3][0x3c0] ;  /* 0x00c07800ff0877ac */ /* 0x000f620008000c00 */
[----:B--2---:R-:W-:-:S02]  /*2310*/  DFMA R14, R20, UR36, R14 ;  /* 0x00000024140e7c2b */ /* 0x004fc4000800000e */
[----:B------:R-:W-:Y:S01]  /*2320*/  DFMA R30, R8, UR42, R30 ;  /* 0x0000002a081e7c2b */ /* 0x000fe2000800001e */
[----:B------:R-:W2:Y:S01]  /*2330*/  LDCU.128 UR40, c[0x3][0x490] ;  /* 0x00c09200ff2877ac */ /* 0x000ea20008000c00 */
[----:B----4-:R-:W-:Y:S02]  /*2340*/  DFMA R16, R20, UR16, R16 ;  /* 0x0000001014107c2b */ /* 0x010fe40008000010 */
[----:B------:R-:W-:Y:S01]  /*2350*/  DFMA R28, R22, UR46, R28 ;  /* 0x0000002e161c7c2b */ /* 0x000fe2000800001c */
[----:B------:R-:W4:Y:S01]  /*2360*/  LDCU.128 UR44, c[0x3][0x360] ;  /* 0x00c06c00ff2c77ac */ /* 0x000f220008000c00 */
[----:B---3--:R-:W-:Y:S02]  /*2370*/  DFMA R26, R6, UR20, R26 ;  /* 0x00000014061a7c2b */ /* 0x008fe4000800001a */
[C---:B------:R-:W-:Y:S01]  /*2380*/  DFMA R14, R18.reuse, UR38, R14 ;  /* 0x00000026120e7c2b */ /* 0x040fe2000800000e */
[----:B------:R-:W3:Y:S01]  /*2390*/  LDCU.128 UR36, c[0x3][0x4f0] ;  /* 0x00c09e00ff2477ac */ /* 0x000ee20008000c00 */
[----:B------:R-:W-:-:S02]  /*23a0*/  DFMA R16, R18, UR18, R16 ;  /* 0x0000001212107c2b */ /* 0x000fc40008000010 */
[----:B-1----:R-:W-:Y:S01]  /*23b0*/  DFMA R28, R20, UR4, R28 ;  /* 0x00000004141c7c2b */ /* 0x002fe2000800001c */
[----:B------:R-:W1:Y:S01]  /*23c0*/  LDCU.128 UR16, c[0x3][0x3d0] ;  /* 0x00c07a00ff1077ac */ /* 0x000e620008000c00 */
[----:B------:R-:W-:Y:S02]  /*23d0*/  DFMA R26, R8, UR22, R26 ;  /* 0x00000016081a7c2b */ /* 0x000fe4000800001a */
[----:B0-----:R-:W-:Y:S01]  /*23e0*/  DFMA R30, R12, UR12, R30 ;  /* 0x0000000c0c1e7c2b */ /* 0x001fe2000800001e */
[----:B------:R-:W0:Y:S01]  /*23f0*/  LDCU.128 UR20, c[0x3][0x300] ;  /* 0x00c06000ff1477ac */ /* 0x000e220008000c00 */
[----:B-----5:R-:W-:Y:S02]  /*2400*/  DFMA R14, R6, UR8, R14 ;  /* 0x00000008060e7c2b */ /* 0x020fe4000800000e */
[----:B------:R-:W-:Y:S01]  /*2410*/  DFMA R28, R18, UR6, R28 ;  /* 0x00000006121c7c2b */ /* 0x000fe2000800001c */
[----:B------:R-:W5:Y:S01]  /*2420*/  LDCU.128 UR4, c[0x3][0x370] ;  /* 0x00c06e00ff0477ac */ /* 0x000f620008000c00 */
[----:B--2---:R-:W-:-:S02]  /*2430*/  DFMA R26, R12, UR40, R26 ;  /* 0x000000280c1a7c2b */ /* 0x004fc4000800001a */
[----:B------:R-:W-:Y:S01]  /*2440*/  DFMA R30, R10, UR14, R30 ;  /* 0x0000000e0a1e7c2b */ /* 0x000fe2000800001e */
[----:B------:R-:W2:Y:S01]  /*2450*/  LDCU.64 UR28, c[0x3][0x3e0] ;  /* 0x00c07c00ff1c77ac */ /* 0x000ea20008000a00 */
[----:B----4-:R-:W-:Y:S02]  /*2460*/  DFMA R16, R6, UR44, R16 ;  /* 0x0000002c06107c2b */ /* 0x010fe40008000010 */
[----:B------:R-:W-:Y:S01]  /*2470*/  DFMA R14, R8, UR10, R14 ;  /* 0x0000000a080e7c2b */ /* 0x000fe2000800000e */
[----:B------:R-:W4:Y:S01]  /*2480*/  LDCU.128 UR48, c[0x3][0x270] ;  /* 0x00c04e00ff3077ac */ /* 0x000f220008000c00 */
[----:B------:R-:W-:Y:S02]  /*2490*/  DFMA R26, R10, UR42, R26 ;  /* 0x0000002a0a1a7c2b */ /* 0x000fe4000800001a */
[----:B------:R-:W-:Y:S01]  /*24a0*/  DADD R30, R30, -UR24 ;  /* 0x800000181e1e7e29 */ /* 0x000fe20008000000 */
[----:B------:R-:W4:Y:S01]  /*24b0*/  LDCU.128 UR12, c[0x3][0x310] ;  /* 0x00c06200ff0c77ac */ /* 0x000f220008000c00 */
[----:B------:R-:W-:-:S02]  /*24c0*/  DFMA R16, R8, UR46, R16 ;  /* 0x0000002e08107c2b */ /* 0x000fc40008000010 */
[----:B-1----:R-:W-:Y:S01]  /*24d0*/  DFMA R14, R12, UR16, R14 ;  /* 0x000000100c0e7c2b */ /* 0x002fe2000800000e */
[----:B------:R-:W1:Y:S01]  /*24e0*/  LDCU.64 UR30, c[0x3][0x380] ;  /* 0x00c07000ff1e77ac */ /* 0x000e620008000a00 */
[----:B0-----:R-:W-:Y:S02]  /*24f0*/  DFMA R28, R6, UR20, R28 ;  /* 0x00000014061c7c2b */ /* 0x001fe4000800001c */
[----:B------:R-:W-:Y:S01]  /*2500*/  DADD R26, R26, -UR34 ;  /* 0x800000221a1a7e29 */ /* 0x000fe20008000000 */
[----:B------:R-:W0:Y:S01]  /*2510*/  LDCU.128 UR40, c[0x3][0x210] ;  /* 0x00c04200ff2877ac */ /* 0x000e220008000c00 */
[----:B---3--:R-:W-:Y:S02]  /*2520*/  DSETP.GT.AND P0, PT, |R30|, UR38, PT ;  /* 0x000000261e007e2a */ /* 0x008fe4000bf04200 */
[----:B-----5:R-:W-:Y:S01]  /*2530*/  DFMA R16, R12, UR4, R16 ;  /* 0x000000040c107c2b */ /* 0x020fe20008000010 */
[----:B------:R-:W3:Y:S01]  /*2540*/  LDCU.128 UR8, c[0x3][0x4e0] ;  /* 0x00c09c00ff0877ac */ /* 0x000ee20008000c00 */
[----:B------:R-:W-:-:S02]  /*2550*/  DFMA R14, R10, UR18, R14 ;  /* 0x000000120a0e7c2b */ /* 0x000fc4000800000e */
[----:B------:R-:W-:Y:S01]  /*2560*/  DFMA R28, R8, UR22, R28 ;  /* 0x00000016081c7c2b */ /* 0x000fe2000800001c */
[----:B------:R-:W5:Y:S01]  /*2570*/  LDCU.128 UR52, c[0x3][0x1b0] ;  /* 0x00c03600ff3477ac */ /* 0x000f620008000c00 */
[----:B------:R-:W-:Y:S02]  /*2580*/  DSETP.GT.OR P0, PT, |R26|, UR26, P0 ;  /* 0x0000001a1a007e2a */ /* 0x000fe40008704600 */
[----:B------:R-:W-:Y:S01]  /*2590*/  DFMA R16, R10, UR6, R16 ;  /* 0x000000060a107c2b */ /* 0x000fe20008000010 */
[----:B------:R-:W5:Y:S01]  /*25a0*/  LDCU.128 UR24, c[0x3][0x280] ;  /* 0x00c05000ff1877ac */ /* 0x000f620008000c00 */
[----:B--2---:R-:W-:Y:S02]  /*25b0*/  DADD R30, R14, -UR28 ;  /* 0x8000001c0e1e7e29 */ /* 0x004fe40008000000 */
[----:B----4-:R-:W-:Y:S01]  /*25c0*/  DFMA R14, R4, UR48, RZ ;  /* 0x00000030040e7c2b */ /* 0x010fe200080000ff */
[----:B------:R-:W2:Y:S01]  /*25d0*/  LDCU.64 UR32, c[0x3][0x320] ;  /* 0x00c06400ff2077ac */ /* 0x000ea20008000a00 */
[----:B------:R-:W-:-:S02]  /*25e0*/  DFMA R28, R12, UR12, R28 ;  /* 0x0000000c0c1c7c2b */ /* 0x000fc4000800001c */
[----:B-1----:R-:W-:Y:S01]  /*25f0*/  DADD R26, R16, -UR30 ;  /* 0x8000001e101a7e29 */ /* 0x002fe20008000000 */
[----:B------:R-:W1:Y:S01]  /*2600*/  LDCU.128 UR4, c[0x3][0x150] ;  /* 0x00c02a00ff0477ac */ /* 0x000e620008000c00 */
[----:B------:R-:W-:Y:S02]  /*2610*/  DSETP.GT.OR P0, PT, |R30|, UR36, P0 ;  /* 0x000000241e007e2a */ /* 0x000fe40008704600 */
[----:B------:R-:W-:Y:S01]  /*2620*/  DFMA R16, R2, UR50, R14 ;  /* 0x0000003202107c2b */ /* 0x000fe2000800000e */
[----:B------:R-:W4:Y:S01]  /*2630*/  LDCU.128 UR44, c[0x3][0x220] ;  /* 0x00c04400ff2c77ac */ /* 0x000f220008000c00 */
[----:B------:R-:W-:Y:S02]  /*2640*/  DFMA R28, R10, UR14, R28 ;  /* 0x0000000e0a1c7c2b */ /* 0x000fe4000800001c */
[----:B0-----:R-:W-:Y:S01]  /*2650*/  DFMA R14, R4, UR40, RZ ;  /* 0x00000028040e7c2b */ /* 0x001fe200080000ff */
[----:B------:R-:W0:Y:S01]  /*2660*/  LDCU.128 UR28, c[0x3][0xf0] ;  /* 0x00c01e00ff1c77ac */ /* 0x000e220008000c00 */
[----:B---3--:R-:W-:-:S02]  /*2670*/  DSETP.GT.OR P0, PT, |R26|, UR10, P0 ;  /* 0x0000000a1a007e2a */ /* 0x008fc40008704600 */
[----:B-----5:R-:W-:Y:S01]  /*2680*/  DFMA R16, R24, UR24, R16 ;  /* 0x0000001818107c2b */ /* 0x020fe20008000010 */
[----:B------:R-:W3:Y:S01]  /*2690*/  LDCU.128 UR48, c[0x3][0x290] ;  /* 0x00c05200ff3077ac */ /* 0x000ee20008000c00 */
[----:B------:R-:W-:Y:S02]  /*26a0*/  DFMA R26, R4, UR52, RZ ;  /* 0x00000034041a7c2b */ /* 0x000fe400080000ff */
[----:B--2---:R-:W-:Y:S01]  /*26b0*/  DADD R28, R28, -UR32 ;  /* 0x800000201c1c7e29 */ /* 0x004fe20008000000 */
[----:B------:R-:W2:Y:S01]  /*26c0*/  LDCU.128 UR36, c[0x3][0x1c0] ;  /* 0x00c03800ff2477ac */ /* 0x000ea20008000c00 */
[----:B------:R-:W-:Y:S02]  /*26d0*/  DFMA R30, R2, UR42, R14 ;  /* 0x0000002a021e7c2b */ /* 0x000fe4000800000e */
[----:B------:R-:W-:Y:S01]  /*26e0*/  DFMA R16, R22, UR26, R16 ;  /* 0x0000001a16107c2b */ /* 0x000fe20008000010 */
[----:B------:R-:W5:Y:S01]  /*26f0*/  LDCU.128 UR32, c[0x3][0x160] ;  /* 0x00c02c00ff2077ac */ /* 0x000f620008000c00 */
[----:B-1----:R-:W-:-:S02]  /*2700*/  DFMA R14, R4, UR4, RZ ;  /* 0x00000004040e7c2b */ /* 0x002fc400080000ff */
[----:B------:R-:W-:Y:S01]  /*2710*/  DFMA R26, R2, UR54, R26 ;  /* 0x00000036021a7c2b */ /* 0x000fe2000800001a */
[----:B------:R-:W1:Y:S01]  /*2720*/  LDCU.128 UR20, c[0x3][0x230] ;  /* 0x00c04600ff1477ac */ /* 0x000e620008000c00 */
[----:B------:R-:W-:Y:S02]  /*2730*/  DSETP.GT.OR P0, PT, |R28|, UR8, P0 ;  /* 0x000000081c007e2a */ /* 0x000fe40008704600 */
[----:B----4-:R-:W-:Y:S01]  /*2740*/  DFMA R30, R24, UR44, R30 ;  /* 0x0000002c181e7c2b */ /* 0x010fe2000800001e */
[----:B------:R-:W4:Y:S01]  /*2750*/  LDCU.128 UR8, c[0x3][0x100] ;  /* 0x00c02000ff0877ac */ /* 0x000f220008000c00 */
[----:B0-----:R-:W-:Y:S02]  /*2760*/  DFMA R28, R4, UR28, RZ ;  /* 0x0000001c041c7c2b */ /* 0x001fe400080000ff */
[----:B---3--:R-:W-:Y:S01]  /*2770*/  DFMA R16, R20, UR48, R16 ;  /* 0x0000003014107c2b */ /* 0x008fe20008000010 */
[----:B------:R-:W0:Y:S01]  /*2780*/  LDCU.128 UR12, c[0x3][0x2a0] ;  /* 0x00c05400ff0c77ac */ /* 0x000e220008000c00 */
[----:B------:R-:W-:-:S02]  /*2790*/  DFMA R14, R2, UR6, R14 ;  /* 0x00000006020e7c2b */ /* 0x000fc4000800000e */
[----:B--2---:R-:W-:Y:S01]  /*27a0*/  DFMA R26, R24, UR36, R26 ;  /* 0x00000024181a7c2b */ /* 0x004fe2000800001a */
[----:B------:R-:W2:Y:S01]  /*27b0*/  LDCU.128 UR40, c[0x3][0x1d0] ;  /* 0x00c03a00ff2877ac */ /* 0x000ea20008000c00 */
[----:B------:R-:W-:Y:S02]  /*27c0*/  DFMA R30, R22, UR46, R30 ;  /* 0x0000002e161e7c2b */ /* 0x000fe4000800001e */
[----:B------:R-:W-:Y:S01]  /*27d0*/  DFMA R28, R2, UR30, R28 ;  /* 0x0000001e021c7c2b */ /* 0x000fe2000800001c */
[----:B------:R-:W3:Y:S01]  /*27e0*/  LDCU.128 UR28, c[0x3][0x170] ;  /* 0x00c02e00ff1c77ac */ /* 0x000ee20008000c00 */
[----:B------:R-:W-:Y:S02]  /*27f0*/  DFMA R16, R18, UR50, R16 ;  /* 0x0000003212107c2b */ /* 0x000fe40008000010 */
[----:B-----5:R-:W-:Y:S01]  /*2800*/  DFMA R32, R24, UR32, R14 ;  /* 0x0000002018207c2b */ /* 0x020fe2000800000e */
[----:B------:R-:W5:Y:S01]  /*2810*/  LDCU.128 UR16, c[0x3][0x240] ;  /* 0x00c04800ff1077ac */ /* 0x000f620008000c00 */
[----:B------:R-:W-:-:S02]  /*2820*/  DFMA R26, R22, UR38, R26 ;  /* 0x00000026161a7c2b */ /* 0x000fc4000800001a */
[----:B-1----:R-:W-:Y:S01]  /*2830*/  DFMA R30, R20, UR20, R30 ;  /* 0x00000014141e7c2b */ /* 0x002fe2000800001e */
[----:B------:R-:W1:Y:S01]  /*2840*/  LDCU.128 UR24, c[0x3][0x110] ;  /* 0x00c02200ff1877ac */ /* 0x000e620008000c00 */
[----:B----4-:R-:W-:Y:S02]  /*2850*/  DFMA R28, R24, UR8, R28 ;  /* 0x00000008181c7c2b */ /* 0x010fe4000800001c */
[----:B0-----:R-:W-:Y:S01]  /*2860*/  DFMA R14, R6, UR12, R16 ;  /* 0x0000000c060e7c2b */ /* 0x001fe20008000010 */
[----:B------:R-:W0:Y:S01]  /*2870*/  LDCU.128 UR36, c[0x3][0x1e0] ;  /* 0x00c03c00ff2477ac */ /* 0x000e220008000c00 */
[----:B------:R-:W-:Y:S02]  /*2880*/  DFMA R16, R22, UR34, R32 ;  /* 0x0000002216107c2b */ /* 0x000fe40008000020 */
[----:B--2---:R-:W-:Y:S01]  /*2890*/  DFMA R26, R20, UR40, R26 ;  /* 0x00000028141a7c2b */ /* 0x004fe2000800001a */
[----:B------:R-:W2:Y:S01]  /*28a0*/  LDCU.128 UR44, c[0x3][0x2b0] ;  /* 0x00c05600ff2c77ac */ /* 0x000ea20008000c00 */
[----:B------:R-:W-:-:S02]  /*28b0*/  DFMA R30, R18, UR22, R30 ;  /* 0x00000016121e7c2b */ /* 0x000fc4000800001e */
[----:B------:R-:W-:Y:S01]  /*28c0*/  DFMA R28, R22, UR10, R28 ;  /* 0x0000000a161c7c2b */ /* 0x000fe2000800001c */
[----:B------:R-:W4:Y:S01]  /*28d0*/  LDCU.128 UR32, c[0x3][0x180] ;  /* 0x00c03000ff2077ac */ /* 0x000f220008000c00 */
[----:B---3--:R-:W-:Y:S02]  /*28e0*/  DFMA R16, R20, UR28, R16 ;  /* 0x0000001c14107c2b */ /* 0x008fe40008000010 */
[----:B------:R-:W-:Y:S01]  /*28f0*/  DFMA R26, R18, UR42, R26 ;  /* 0x0000002a121a7c2b */ /* 0x000fe2000800001a */
[----:B------:R-:W3:Y:S01]  /*2900*/  LDCU.128 UR4, c[0x3][0x250] ;  /* 0x00c04a00ff0477ac */ /* 0x000ee20008000c00 */
[----:B-----5:R-:W-:Y:S02]  /*2910*/  DFMA R30, R6, UR16, R30 ;  /* 0x00000010061e7c2b */ /* 0x020fe4000800001e */
[----:B------:R-:W-:Y:S01]  /*2920*/  DFMA R14, R8, UR14, R14 ;  /* 0x0000000e080e7c2b */ /* 0x000fe2000800000e */
[----:B------:R-:W5:Y:S01]  /*2930*/  LDCU.128 UR8, c[0x3][0x120] ;  /* 0x00c02400ff0877ac */ /* 0x000f620008000c00 */
[----:B-1----:R-:W-:-:S02]  /*2940*/  DFMA R28, R20, UR24, R28 ;  /* 0x00000018141c7c2b */ /* 0x002fc4000800001c */
[----:B------:R-:W-:Y:S01]  /*2950*/  DFMA R16, R18, UR30, R16 ;  /* 0x0000001e12107c2b */ /* 0x000fe20008000010 */
[----:B------:R-:W1:Y:S01]  /*2960*/  LDCU.128 UR20, c[0x3][0x1f0] ;  /* 0x00c03e00ff1477ac */ /* 0x000e620008000c00 */
[----:B0-----:R-:W-:Y:S02]  /*2970*/  DFMA R26, R6, UR36, R26 ;  /* 0x00000024061a7c2b */ /* 0x001fe4000800001a */
[----:B------:R-:W-:Y:S01]  /*2980*/  DFMA R30, R8, UR18, R30 ;  /* 0x00000012081e7c2b */ /* 0x000fe2000800001e */
[----:B------:R-:W0:Y:S01]  /*2990*/  LDCU.64 UR28, c[0x3][0x2c0] ;  /* 0x00c05800ff1c77ac */ /* 0x000e220008000a00 */
[----:B--2---:R-:W-:Y:S02]  /*29a0*/  DFMA R14, R12, UR44, R14 ;  /* 0x0000002c0c0e7c2b */ /* 0x004fe4000800000e */
[----:B------:R-:W-:Y:S01]  /*29b0*/  DFMA R28, R18, UR26, R28 ;  /* 0x0000001a121c7c2b */ /* 0x000fe2000800001c */
[----:B------:R-:W2:Y:S01]  /*29c0*/  LDCU.128 UR16, c[0x3][0x190] ;  /* 0x00c03200ff1077ac */ /* 0x000ea20008000c00 */
[----:B----4-:R-:W-:-:S02]  /*29d0*/  DFMA R16, R6, UR32, R16 ;  /* 0x0000002006107c2b */ /* 0x010fc40008000010 */
[----:B------:R-:W-:Y:S01]  /*29e0*/  DFMA R26, R8, UR38, R26 ;  /* 0x00000026081a7c2b */ /* 0x000fe2000800001a */
[----:B------:R-:W4:Y:S01]  /*29f0*/  LDCU.64 UR24, c[0x3][0x260] ;  /* 0x00c04c00ff1877ac */ /* 0x000f220008000a00 */
        /* <DEDUP_REMOVED lines=8> */
[----:B------:R-:W1:Y:S01]  /*2a80*/  LDCU.64 UR8, c[0x3][0x200] ;  /* 0x00c04000ff0877ac */ /* 0x000e620008000a00 */
[----:B0-----:R-:W-:Y:S02]  /*2a90*/  DADD R14, R14, -UR28 ;  /* 0x8000001c0e0e7e29 */ /* 0x001fe40008000000 */
[----:B------:R-:W-:Y:S01]  /*2aa0*/  DFMA R28, R8, UR10, R28 ;  /* 0x0000000a081c7c2b */ /* 0x000fe2000800001c */
[----:B------:R-:W0:Y:S01]  /*2ab0*/  LDCU.64 UR6, c[0x3][0x1a0] ;  /* 0x00c03400ff0677ac */ /* 0x000e220008000a00 */
[----:B--2---:R-:W-:Y:S02]  /*2ac0*/  DFMA R16, R12, UR16, R16 ;  /* 0x000000100c107c2b */ /* 0x004fe40008000010 */
[----:B------:R-:W-:Y:S01]  /*2ad0*/  DFMA R26, R10, UR22, R26 ;  /* 0x000000160a1a7c2b */ /* 0x000fe2000800001a */
[----:B------:R-:W2:Y:S01]  /*2ae0*/  LDCU.128 UR28, c[0x3][0x4c0] ;  /* 0x00c09800ff1c77ac */ /* 0x000ea20008000c00 */
[----:B----4-:R-:W-:-:S02]  /*2af0*/  DADD R30, R30, -UR24 ;  /* 0x800000181e1e7e29 */ /* 0x010fc40008000000 */
[----:B---3--:R-:W-:Y:S01]  /*2b00*/  DSETP.GT.OR P0, PT, |R14|, UR42, P0 ;  /* 0x0000002a0e007e2a */ /* 0x008fe20008704600 */
[----:B------:R-:W3:Y:S01]  /*2b10*/  LDCU.64 UR4, c[0x3][0x140] ;  /* 0x00c02800ff0477ac */ /* 0x000ee20008000a00 */
[----:B------:R-:W-:Y:S02]  /*2b20*/  DFMA R16, R10, UR18, R16 ;  /* 0x000000120a107c2b */ /* 0x000fe40008000010 */
[----:B-----5:R-:W-:Y:S02]  /*2b30*/  DFMA R28, R12, UR12, R28 ;  /* 0x0000000c0c1c7c2b */ /* 0x020fe4000800001c */
[----:B------:R-:W-:Y:S02]  /*2b40*/  DSETP.GT.OR P0, PT, |R30|, UR40, P0 ;  /* 0x000000281e007e2a */ /* 0x000fe40008704600 */
[----:B-1----:R-:W-:Y:S01]  /*2b50*/  DADD R26, R26, -UR8 ;  /* 0x800000081a1a7e29 */ /* 0x002fe20008000000 */
[----:B------:R-:W1:Y:S01]  /*2b60*/  LDCU.64 UR8, c[0x3][0x4b8] ;  /* 0x00c09700ff0877ac */ /* 0x000e620008000a00 */
[----:B0-----:R-:W-:-:S02]  /*2b70*/  DADD R16, R16, -UR6 ;  /* 0x8000000610107e29 */ /* 0x001fc40008000000 */
[----:B------:R-:W-:-:S04]  /*2b80*/  DFMA R28, R10, UR14, R28 ;  /* 0x0000000e0a1c7c2b */ /* 0x000fc8000800001c */
[----:B--2---:R-:W-:-:S04]  /*2b90*/  DSETP.GT.OR P0, PT, |R26|, UR30, P0 ;  /* 0x0000001e1a007e2a */ /* 0x004fc80008704600 */
[----:B---3--:R-:W-:Y:S02]  /*2ba0*/  DADD R28, R28, -UR4 ;  /* 0x800000041c1c7e29 */ /* 0x008fe40008000000 */
[----:B------:R-:W-:-:S06]  /*2bb0*/  DSETP.GT.OR P0, PT, |R16|, UR28, P0 ;  /* 0x0000001c10007e2a */ /* 0x000fcc0008704600 */
[----:B-1----:R-:W-:-:S14]  /*2bc0*/  DSETP.GT.OR P0, PT, |R28|, UR8, P0 ;  /* 0x000000081c007e2a */ /* 0x002fdc0008704600 */
[----:B------:R-:W-:Y:S05]  /*2bd0*/  @P0 EXIT ;  /* 0x000000000000094d */ /* 0x000fea0003800000 */
[----:B------:R-:W0:Y:S01]  /*2be0*/  S2R R0, SR_LANEID ;  /* 0x0000000000007919 */ /* 0x000e220000000000 */
[----:B------:R-:W-:Y:S01]  /*2bf0*/  VOTEU.ANY UR5, UPT, PT ;  /* 0x0000000000057886 */ /* 0x000fe200038e0100 */
[----:B------:R-:W1:Y:S01]  /*2c00*/  LDC.64 R14, c[0x4][RZ] ;  /* 0x01000000ff0e7b82 */ /* 0x000e620000000a00 */
[----:B------:R-:W0:Y:S01]  /*2c10*/  FLO.U32 R29, UR5 ;  /* 0x00000005001d7d00 */ /* 0x000e2200080e0000 */
[----:B------:R-:W-:Y:S01]  /*2c20*/  UPOPC UR6, UR5 ;  /* 0x00000005000672bf */ /* 0x000fe20008000000 */
[----:B------:R-:W1:Y:S03]  /*2c30*/  LDCU.64 UR8, c[0x0][0x358] ;  /* 0x00006b00ff0877ac */ /* 0x000e660008000a00 */
[----:B------:R-:W-:Y:S01]  /*2c40*/  UIMAD.WIDE.U32 UR6, UR6, 0x1, URZ ;  /* 0x00000001060678a5 */ /* 0x000fe2000f8e00ff */
[----:B------:R-:W-:-:S03]  /*2c50*/  UMOV UR4, URZ ;  /* 0x000000ff00047c82 */ /* 0x000fc60008000000 */
[----:B------:R-:W-:Y:S02]  /*2c60*/  UIADD3 UR4, UPT, UPT, UR7, UR4, URZ ;  /* 0x0000000407047290 */ /* 0x000fe4000fffe0ff */
[----:B------:R-:W-:Y:S01]  /*2c70*/  MOV R17, UR7 ;  /* 0x0000000700117c02 */ /* 0x000fe20008000f00 */
[----:B------:R-:W-:-:S03]  /*2c80*/  IMAD.U32 R16, RZ, RZ, UR6 ;  /* 0x00000006ff107e24 */ /* 0x000fc6000f8e00ff */
[----:B------:R-:W-:Y:S01]  /*2c90*/  IMAD.U32 R17, RZ, RZ, UR4 ;  /* 0x00000004ff117e24 */ /* 0x000fe2000f8e00ff */
[----:B0-----:R-:W-:-:S13]  /*2ca0*/  ISETP.EQ.U32.AND P0, PT, R29, R0, PT ;  /* 0x000000001d00720c */ /* 0x001fda0003f02070 */
[----:B-1----:R-:W2:Y:S01]  /*2cb0*/  @P0 ATOMG.E.ADD.64.STRONG.GPU PT, R14, desc[UR8][R14.64], R16 ;  /* 0x800000100e0e09a8 */ /* 0x002ea200081ef508 */
[----:B------:R-:W-:Y:S01]  /*2cc0*/  UMOV UR4, URZ ;  /* 0x000000ff00047c82 */ /* 0x000fe20008000000 */
[----:B------:R-:W0:Y:S02]  /*2cd0*/  S2R R0, SR_LTMASK ;  /* 0x0000000000007919 */ /* 0x000e240000003900 */
[----:B0-----:R-:W-:-:S04]  /*2ce0*/  LOP3.LUT R0, R0, UR5, RZ, 0xc0, !PT ;  /* 0x0000000500007c12 */ /* 0x001fc8000f8ec0ff */
[----:B------:R-:W0:Y:S01]  /*2cf0*/  POPC R31, R0 ;  /* 0x00000000001f7309 */ /* 0x000e220000000000 */
[----:B--2---:R-:W-:Y:S04]  /*2d00*/  SHFL.IDX PT, R26, R14, R29, 0x1f ;  /* 0x00001f1d0e1a7589 */ /* 0x004fe800000e0000 */
[----:B------:R-:W0:Y:S02]  /*2d10*/  SHFL.IDX PT, R27, R15, R29, 0x1f ;  /* 0x00001f1d0f1b7589 */ /* 0x000e2400000e0000 */
[----:B0-----:R-:W-:-:S03]  /*2d20*/  IMAD.WIDE.U32 R26, R31, 0x1, R26 ;  /* 0x000000011f1a7825 */ /* 0x001fc600078e001a */
[----:B------:R-:W-:Y:S02]  /*2d30*/  ISETP.GT.U32.AND P0, PT, R26, 0x9c3f, PT ;  /* 0x00009c3f1a00780c */ /* 0x000fe40003f04070 */
[----:B------:R-:W-:-:S04]  /*2d40*/  IADD3 R28, PT, PT, R27, UR4, RZ ;  /* 0x000000041b1c7c10 */ /* 0x000fc8000fffe0ff */
[----:B------:R-:W-:-:S13]  /*2d50*/  ISETP.GT.U32.AND.EX P0, PT, R28, RZ, PT, P0 ;  /* 0x000000ff1c00720c */ /* 0x000fda0003f04100 */
[----:B------:R-:W-:Y:S05]  /*2d60*/  @P0 EXIT ;  /* 0x000000000000094d */ /* 0x000fea0003800000 */
[----:B------:R-:W0:Y:S01]  /*2d70*/  LDC.64 R14, c[0x0][0x380] ;  /* 0x0000e000ff0e7b82 */ /* 0x000e220000000a00 */
[----:B------:R-:W-:Y:S02]  /*2d80*/  IMAD R17, R28, 0x50, RZ ;  /* 0x000000501c117824 */ /* 0x000fe400078e02ff */
[----:B0-----:R-:W-:-:S04]  /*2d90*/  IMAD.WIDE.U32 R14, R26, 0x50, R14 ;  /* 0x000000501a0e7825 */ /* 0x001fc800078e000e */
[----:B------:R-:W-:-:S05]  /*2da0*/  IMAD.IADD R15, R15, 0x1, R17 ;  /* 0x000000010f0f7824 */ /* 0x000fca00078e0211 */
[----:B------:R-:W-:Y:S04]  /*2db0*/  STG.E.64 desc[UR8][R14.64], R4 ;  /* 0x000000040e007986 */ /* 0x000fe8000c101b08 */
        /* <DEDUP_REMOVED lines=8> */
[----:B------:R-:W-:Y:S01]  /*2e40*/  STG.E.64 desc[UR8][R14.64+0x48], R10 ;  /* 0x0000480a0e007986 */ /* 0x000fe2000c101b08 */
[----:B------:R-:W-:Y:S05]  /*2e50*/  EXIT ;  /* 0x000000000000794d */ /* 0x000fea0003800000 */
        .weak           $__internal_0_$__cuda_sm20_div_s64
        .type           $__internal_0_$__cuda_sm20_div_s64,@function
        .size           $__internal_0_$__cuda_sm20_div_s64,($__internal_1_$__cuda_sm20_rem_s64 - $__internal_0_$__cuda_sm20_div_s64)
$__internal_0_$__cuda_sm20_div_s64:
[-C--:B------:R-:W-:Y:S02]  /*2e60*/  IADD3 R29, P1, PT, RZ, -R4.reuse, RZ ;  /* 0x80000004ff1d7210 */ /* 0x080fe40007f3e0ff */
[----:B------:R-:W-:Y:S02]  /*2e70*/  ISETP.GE.AND P0, PT, R3, RZ, PT ;  /* 0x000000ff0300720c */ /* 0x000fe40003f06270 */
[-C--:B------:R-:W-:Y:S02]  /*2e80*/  IADD3.X R0, PT, PT, RZ, ~R3.reuse, RZ, P1, !PT ;  /* 0x80000003ff007210 */ /* 0x080fe40000ffe4ff */
[----:B------:R-:W-:Y:S02]  /*2e90*/  SEL R28, R29, R4, !P0 ;  /* 0x000000041d1c7207 */ /* 0x000fe40004000000 */
[----:B------:R-:W-:Y:S02]  /*2ea0*/  SEL R29, R0, R3, !P0 ;  /* 0x00000003001d7207 */ /* 0x000fe40004000000 */
[----:B------:R-:W-:-:S02]  /*2eb0*/  ISETP.GE.AND P3, PT, R5, RZ, PT ;  /* 0x000000ff0500720c */ /* 0x000fc40003f66270 */
[----:B------:R-:W0:Y:S08]  /*2ec0*/  I2F.U64.RP R0, R28 ;  /* 0x0000001c00007312 */ /* 0x000e300000309000 */
[----:B0-----:R-:W0:Y:S02]  /*2ed0*/  MUFU.RCP R30, R0 ;  /* 0x00000000001e7308 */ /* 0x001e240000001000 */
[----:B0-----:R-:W-:-:S06]  /*2ee0*/  VIADD R30, R30, 0x1ffffffe ;  /* 0x1ffffffe1e1e7836 */ /* 0x001fcc0000000000 */
[----:B------:R-:W0:Y:S02]  /*2ef0*/  F2I.U64.TRUNC R32, R30 ;  /* 0x0000001e00207311 */ /* 0x000e24000020d800 */
[----:B0-----:R-:W-:-:S04]  /*2f00*/  IMAD.WIDE.U32 R6, R32, R28, RZ ;  /* 0x0000001c20067225 */ /* 0x001fc800078e00ff */
[C---:B------:R-:W-:Y:S01]  /*2f10*/  IMAD R9, R32.reuse, R29, R7 ;  /* 0x0000001d20097224 */ /* 0x040fe200078e0207 */
[----:B------:R-:W-:Y:S01]  /*2f20*/  IADD3 R7, P0, PT, RZ, -R6, RZ ;  /* 0x80000006ff077210 */ /* 0x000fe20007f1e0ff */
[----:B------:R-:W-:Y:S02]  /*2f30*/  IMAD.MOV.U32 R35, RZ, RZ, R32 ;  /* 0x000000ffff237224 */ /* 0x000fe400078e0020 */
[----:B------:R-:W-:Y:S02]  /*2f40*/  IMAD R6, R33, R28, R9 ;  /* 0x0000001c21067224 */ /* 0x000fe400078e0209 */
[----:B------:R-:W-:-:S03]  /*2f50*/  IMAD.HI.U32 R34, R32, R7, RZ ;  /* 0x0000000720227227 */ /* 0x000fc600078e00ff */
[----:B------:R-:W-:-:S05]  /*2f60*/  IADD3.X R6, PT, PT, RZ, ~R6, RZ, P0, !PT ;  /* 0x80000006ff067210 */ /* 0x000fca00007fe4ff */
[----:B------:R-:W-:-:S04]  /*2f70*/  IMAD.WIDE.U32 R34, P0, R32, R6, R34 ;  /* 0x0000000620227225 */ /* 0x000fc80007800022 */
[C---:B------:R-:W-:Y:S02]  /*2f80*/  IMAD R0, R33.reuse, R6, RZ ;  /* 0x0000000621007224 */ /* 0x040fe400078e02ff */
[----:B------:R-:W-:-:S04]  /*2f90*/  IMAD.HI.U32 R7, P1, R33, R7, R34 ;  /* 0x0000000721077227 */ /* 0x000fc80007820022 */
[----:B------:R-:W-:Y:S01]  /*2fa0*/  IMAD.HI.U32 R6, R33, R6, RZ ;  /* 0x0000000621067227 */ /* 0x000fe200078e00ff */
[----:B------:R-:W-:-:S04]  /*2fb0*/  IADD3 R31, P2, PT, R0, R7, RZ ;  /* 0x00000007001f7210 */ /* 0x000fc80007f5e0ff */
[----:B------:R-:W-:Y:S01]  /*2fc0*/  IADD3.X R6, PT, PT, R6, R33, RZ, P0, !PT ;  /* 0x0000002106067210 */ /* 0x000fe200007fe4ff */
[----:B------:R-:W-:-:S03]  /*2fd0*/  IMAD.WIDE.U32 R32, R31, R28, RZ ;  /* 0x0000001c1f207225 */ /* 0x000fc600078e00ff */
[----:B------:R-:W-:Y:S01]  /*2fe0*/  IADD3.X R7, PT, PT, RZ, RZ, R6, P2, P1 ;  /* 0x000000ffff077210 */ /* 0x000fe200017e2406 */
[----:B------:R-:W-:Y:S01]  /*2ff0*/  IMAD R6, R31, R29, R33 ;  /* 0x0000001d1f067224 */ /* 0x000fe200078e0221 */
[----:B------:R-:W-:-:S03]  /*3000*/  IADD3 R0, P0, PT, RZ, -R32, RZ ;  /* 0x80000020ff007210 */ /* 0x000fc60007f1e0ff */
[----:B------:R-:W-:Y:S02]  /*3010*/  IMAD R6, R7, R28, R6 ;  /* 0x0000001c07067224 */ /* 0x000fe400078e0206 */
[----:B------:R-:W-:-:S04]  /*3020*/  IMAD.HI.U32 R30, R31, R0, RZ ;  /* 0x000000001f1e7227 */ /* 0x000fc800078e00ff */
[----:B------:R-:W-:-:S04]  /*3030*/  IMAD.X R6, RZ, RZ, ~R6, P0 ;  /* 0x000000ffff067224 */ /* 0x000fc800000e0e06 */
[----:B------:R-:W-:Y:S01]  /*3040*/  IMAD.WIDE.U32 R32, P0, R31, R6, R30 ;  /* 0x000000061f207225 */ /* 0x000fe2000780001e */
[----:B------:R-:W-:-:S04]  /*3050*/  IADD3 R31, P4, PT, RZ, -R8, RZ ;  /* 0x80000008ff1f7210 */ /* 0x000fc80007f9e0ff */
[----:B------:R-:W-:Y:S01]  /*3060*/  SEL R31, R31, R8, !P3 ;  /* 0x000000081f1f7207 */ /* 0x000fe20005800000 */
[C---:B------:R-:W-:Y:S01]  /*3070*/  IMAD.HI.U32 R9, P1, R7.reuse, R0, R32 ;  /* 0x0000000007097227 */ /* 0x040fe20007820020 */
[----:B------:R-:W-:Y:S02]  /*3080*/  IADD3.X R8, PT, PT, RZ, ~R5, RZ, P4, !PT ;  /* 0x80000005ff087210 */ /* 0x000fe400027fe4ff */
[----:B------:R-:W-:Y:S01]  /*3090*/  MOV R33, RZ ;  /* 0x000000ff00217202 */ /* 0x000fe20000000f00 */
[CC--:B------:R-:W-:Y:S02]  /*30a0*/  IMAD R0, R7.reuse, R6.reuse, RZ ;  /* 0x0000000607007224 */ /* 0x0c0fe400078e02ff */
[----:B------:R-:W-:-:S03]  /*30b0*/  IMAD.HI.U32 R6, R7, R6, RZ ;  /* 0x0000000607067227 */ /* 0x000fc600078e00ff */
[----:B------:R-:W-:Y:S01]  /*30c0*/  IADD3 R0, P2, PT, R0, R9, RZ ;  /* 0x0000000900007210 */ /* 0x000fe20007f5e0ff */
[----:B------:R-:W-:Y:S01]  /*30d0*/  IMAD.X R6, R6, 0x1, R7, P0 ;  /* 0x0000000106067824 */ /* 0x000fe200000e0607 */
[-C--:B------:R-:W-:Y:S02]  /*30e0*/  SEL R7, R8, R5.reuse, !P3 ;  /* 0x0000000508077207 */ /* 0x080fe40005800000 */
[----:B------:R-:W-:Y:S01]  /*30f0*/  LOP3.LUT R5, R3, R5, RZ, 0x3c, !PT ;  /* 0x0000000503057212 */ /* 0x000fe200078e3cff */
[----:B------:R-:W-:Y:S01]  /*3100*/  IMAD.HI.U32 R32, R0, R31, RZ ;  /* 0x0000001f00207227 */ /* 0x000fe200078e00ff */
[----:B------:R-:W-:-:S03]  /*3110*/  IADD3.X R6, PT, PT, RZ, RZ, R6, P2, P1 ;  /* 0x000000ffff067210 */ /* 0x000fc600017e2406 */
[----:B------:R-:W-:-:S04]  /*3120*/  IMAD.WIDE.U32 R32, R0, R7, R32 ;  /* 0x0000000700207225 */ /* 0x000fc800078e0020 */
[C---:B------:R-:W-:Y:S02]  /*3130*/  IMAD R0, R6.reuse, R7, RZ ;  /* 0x0000000706007224 */ /* 0x040fe400078e02ff */
[----:B------:R-:W-:-:S04]  /*3140*/  IMAD.HI.U32 R9, P0, R6, R31, R32 ;  /* 0x0000001f06097227 */ /* 0x000fc80007800020 */
[----:B------:R-:W-:Y:S01]  /*3150*/  IMAD.HI.U32 R6, R6, R7, RZ ;  /* 0x0000000706067227 */ /* 0x000fe200078e00ff */
[----:B------:R-:W-:-:S03]  /*3160*/  IADD3 R0, P1, PT, R0, R9, RZ ;  /* 0x0000000900007210 */ /* 0x000fc60007f3e0ff */
[----:B------:R-:W-:Y:S02]  /*3170*/  IMAD.X R6, RZ, RZ, R6, P0 ;  /* 0x000000ffff067224 */ /* 0x000fe400000e0606 */
[----:B------:R-:W-:-:S03]  /*3180*/  IMAD.WIDE.U32 R8, R0, R28, RZ ;  /* 0x0000001c00087225 */ /* 0x000fc600078e00ff */
[----:B------:R-:W-:Y:S01]  /*3190*/  IADD3.X R6, PT, PT, RZ, R6, RZ, P1, !PT ;  /* 0x00000006ff067210 */ /* 0x000fe20000ffe4ff */
[----:B------:R-:W-:Y:S01]  /*31a0*/  IMAD R9, R0, R29, R9 ;  /* 0x0000001d00097224 */ /* 0x000fe200078e0209 */
[----:B------:R-:W-:-:S03]  /*31b0*/  IADD3 R31, P1, PT, -R8, R31, RZ ;  /* 0x0000001f081f7210 */ /* 0x000fc60007f3e1ff */
[-C--:B------:R-:W-:Y:S01]  /*31c0*/  IMAD R8, R6, R28.reuse, R9 ;  /* 0x0000001c06087224 */ /* 0x080fe200078e0209 */
[-C--:B------:R-:W-:Y:S02]  /*31d0*/  ISETP.GE.U32.AND P0, PT, R31, R28.reuse, PT ;  /* 0x0000001c1f00720c */ /* 0x080fe40003f06070 */
[----:B------:R-:W-:Y:S01]  /*31e0*/  IADD3 R9, P2, PT, R0, 0x1, RZ ;  /* 0x0000000100097810 */ /* 0x000fe20007f5e0ff */
[----:B------:R-:W-:Y:S01]  /*31f0*/  IMAD.X R7, R7, 0x1, ~R8, P1 ;  /* 0x0000000107077824 */ /* 0x000fe200008e0e08 */
[----:B------:R-:W-:-:S03]  /*3200*/  IADD3 R30, P1, PT, R31, -R28, RZ ;  /* 0x8000001c1f1e7210 */ /* 0x000fc60007f3e0ff */
[----:B------:R-:W-:Y:S01]  /*3210*/  IMAD.X R33, RZ, RZ, R6, P2 ;  /* 0x000000ffff217224 */ /* 0x000fe200010e0606 */
[CC--:B------:R-:W-:Y:S02]  /*3220*/  ISETP.GE.U32.AND.EX P0, PT, R7.reuse, R29.reuse, PT, P0 ;  /* 0x0000001d0700720c */ /* 0x0c0fe40003f06100 */
[----:B------:R-:W-:Y:S02]  /*3230*/  IADD3.X R8, PT, PT, R7, ~R29, RZ, P1, !PT ;  /* 0x8000001d07087210 */ /* 0x000fe40000ffe4ff */
[----:B------:R-:W-:Y:S02]  /*3240*/  SEL R31, R30, R31, P0 ;  /* 0x0000001f1e1f7207 */ /* 0x000fe40000000000 */
[----:B------:R-:W-:Y:S02]  /*3250*/  SEL R7, R8, R7, P0 ;  /* 0x0000000708077207 */ /* 0x000fe40000000000 */
[----:B------:R-:W-:Y:S02]  /*3260*/  SEL R9, R9, R0, P0 ;  /* 0x0000000009097207 */ /* 0x000fe40000000000 */
[----:B------:R-:W-:-:S02]  /*3270*/  ISETP.GE.U32.AND P1, PT, R31, R28, PT ;  /* 0x0000001c1f00720c */ /* 0x000fc40003f26070 */
[----:B------:R-:W-:Y:S02]  /*3280*/  SEL R33, R33, R6, P0 ;  /* 0x0000000621217207 */ /* 0x000fe40000000000 */
[----:B------:R-:W-:Y:S02]  /*3290*/  IADD3 R0, P2, PT, R9, 0x1, RZ ;  /* 0x0000000109007810 */ /* 0x000fe40007f5e0ff */
[----:B------:R-:W-:Y:S02]  /*32a0*/  ISETP.GE.U32.AND.EX P0, PT, R7, R29, PT, P1 ;  /* 0x0000001d0700720c */ /* 0x000fe40003f06110 */
[----:B------:R-:W-:Y:S02]  /*32b0*/  IADD3.X R6, PT, PT, RZ, R33, RZ, P2, !PT ;  /* 0x00000021ff067210 */ /* 0x000fe400017fe4ff */
[----:B------:R-:W-:Y:S02]  /*32c0*/  SEL R0, R0, R9, P0 ;  /* 0x0000000900007207 */ /* 0x000fe40000000000 */
[----:B------:R-:W-:-:S02]  /*32d0*/  SEL R6, R6, R33, P0 ;  /* 0x0000002106067207 */ /* 0x000fc40000000000 */
[-C--:B------:R-:W-:Y:S02]  /*32e0*/  IADD3 R7, P2, PT, RZ, -R0.reuse, RZ ;  /* 0x80000000ff077210 */ /* 0x080fe40007f5e0ff */
[----:B------:R-:W-:Y:S02]  /*32f0*/  ISETP.NE.U32.AND P0, PT, R4, RZ, PT ;  /* 0x000000ff0400720c */ /* 0x000fe40003f05070 */
[----:B------:R-:W-:Y:S01]  /*3300*/  ISETP.GE.AND P1, PT, R5, RZ, PT ;  /* 0x000000ff0500720c */ /* 0x000fe20003f26270 */
[----:B------:R-:W-:Y:S01]  /*3310*/  IMAD.X R5, RZ, RZ, ~R6, P2 ;  /* 0x000000ffff057224 */ /* 0x000fe200010e0e06 */
[----:B------:R-:W-:Y:S01]  /*3320*/  ISETP.NE.AND.EX P0, PT, R3, RZ, PT, P0 ;  /* 0x000000ff0300720c */ /* 0x000fe20003f05300 */
[----:B------:R-:W-:Y:S01]  /*3330*/  HFMA2 R3, -RZ, RZ, 0, 0 ;  /* 0x00000000ff037431 */ /* 0x000fe200000001ff */
[----:B------:R-:W-:Y:S02]  /*3340*/  SEL R7, R7, R0, !P1 ;  /* 0x0000000007077207 */ /* 0x000fe40004800000 */
[----:B------:R-:W-:-:S02]  /*3350*/  SEL R5, R5, R6, !P1 ;  /* 0x0000000605057207 */ /* 0x000fc40004800000 */
[----:B------:R-:W-:Y:S02]  /*3360*/  SEL R0, R7, 0xffffffff, P0 ;  /* 0xffffffff07007807 */ /* 0x000fe40000000000 */
[----:B------:R-:W-:Y:S01]  /*3370*/  SEL R5, R5, 0xffffffff, P0 ;  /* 0xffffffff05057807 */ /* 0x000fe20000000000 */
[----:B------:R-:W-:Y:S06]  /*3380*/  RET.REL.NODEC R2 `(_Z25flattenedGridSearchKernelPdxx) ;  /* 0xffffffcc021c7950 */ /* 0x000fec0003c3ffff */
        .weak           $__internal_1_$__cuda_sm20_rem_s64
        .type           $__internal_1_$__cuda_sm20_rem_s64,@function
        .size           $__internal_1_$__cuda_sm20_rem_s64,(.L_x_32 - $__internal_1_$__cuda_sm20_rem_s64)
$__internal_1_$__cuda_sm20_rem_s64:
[----:B------:R-:W0:Y:S02]  /*3390*/  LDCU.64 UR6, c[0x3][0x508] ;  /* 0x00c0a100ff0677ac */ /* 0x000e240008000a00 */
[----:B0-----:R-:W-:Y:S02]  /*33a0*/  UIADD3 UR4, UP1, UPT, URZ, -UR6, URZ ;  /* 0x80000006ff047290 */ /* 0x001fe4000ff3e0ff */
[----:B------:R-:W-:Y:S02]  /*33b0*/  UISETP.GE.AND UP0, UPT, UR7, URZ, UPT ;  /* 0x000000ff0700728c */ /* 0x000fe4000bf06270 */
[----:B------:R-:W-:Y:S02]  /*33c0*/  UIADD3.X UR5, UPT, UPT, URZ, ~UR7, URZ, UP1, !UPT ;  /* 0x80000007ff057290 */ /* 0x000fe40008ffe4ff */
[----:B------:R-:W-:Y:S02]  /*33d0*/  USEL UR4, UR4, UR6, !UP0 ;  /* 0x0000000604047287 */ /* 0x000fe4000c000000 */
[----:B------:R-:W-:-:S09]  /*33e0*/  USEL UR5, UR5, UR7, !UP0 ;  /* 0x0000000705057287 */ /* 0x000fd2000c000000 */
[----:B------:R-:W0:Y:S08]  /*33f0*/  I2F.U64.RP R24, UR4 ;  /* 0x0000000400187d12 */ /* 0x000e300008309000 */
[----:B0-----:R-:W0:Y:S02]  /*3400*/  MUFU.RCP R24, R24 ;  /* 0x0000001800187308 */ /* 0x001e240000001000 */
[----:B0-----:R-:W-:-:S06]  /*3410*/  VIADD R6, R24, 0x1ffffffe ;  /* 0x1ffffffe18067836 */ /* 0x001fcc0000000000 */
[----:B------:R-:W0:Y:S02]  /*3420*/  F2I.U64.TRUNC R6, R6 ;  /* 0x0000000600067311 */ /* 0x000e24000020d800 */
[----:B0-----:R-:W-:-:S04]  /*3430*/  IMAD.WIDE.U32 R8, R6, UR4, RZ ;  /* 0x0000000406087c25 */ /* 0x001fc8000f8e00ff */
[----:B------:R-:W-:Y:S01]  /*3440*/  IMAD R9, R6, UR5, R9 ;  /* 0x0000000506097c24 */ /* 0x000fe2000f8e0209 */
[----:B------:R-:W-:-:S03]  /*3450*/  IADD3 R25, P0, PT, RZ, -R8, RZ ;  /* 0x80000008ff197210 */ /* 0x000fc60007f1e0ff */
[----:B------:R-:W-:Y:S02]  /*3460*/  IMAD R9, R7, UR4, R9 ;  /* 0x0000000407097c24 */ /* 0x000fe4000f8e0209 */
[----:B------:R-:W-:-:S03]  /*3470*/  IMAD.HI.U32 R8, R6, R25, RZ ;  /* 0x0000001906087227 */ /* 0x000fc600078e00ff */
[----:B------:R-:W-:Y:S01]  /*3480*/  IADD3.X R29, PT, PT, RZ, ~R9, RZ, P0, !PT ;  /* 0x80000009ff1d7210 */ /* 0x000fe200007fe4ff */
[----:B------:R-:W-:-:S04]  /*3490*/  IMAD.MOV.U32 R9, RZ, RZ, R6 ;  /* 0x000000ffff097224 */ /* 0x000fc800078e0006 */
[----:B------:R-:W-:-:S04]  /*34a0*/  IMAD.WIDE.U32 R8, P0, R6, R29, R8 ;  /* 0x0000001d06087225 */ /* 0x000fc80007800008 */
[C---:B------:R-:W-:Y:S02]  /*34b0*/  IMAD R31, R7.reuse, R29, RZ ;  /* 0x0000001d071f7224 */ /* 0x040fe400078e02ff */
[----:B------:R-:W-:-:S04]  /*34c0*/  IMAD.HI.U32 R8, P1, R7, R25, R8 ;  /* 0x0000001907087227 */ /* 0x000fc80007820008 */
[----:B------:R-:W-:Y:S01]  /*34d0*/  IMAD.HI.U32 R6, R7, R29, RZ ;  /* 0x0000001d07067227 */ /* 0x000fe200078e00ff */
[----:B------:R-:W-:-:S04]  /*34e0*/  IADD3 R9, P2, PT, R31, R8, RZ ;  /* 0x000000081f097210 */ /* 0x000fc80007f5e0ff */
[----:B------:R-:W-:Y:S01]  /*34f0*/  IADD3.X R6, PT, PT, R6, R7, RZ, P0, !PT ;  /* 0x0000000706067210 */ /* 0x000fe200007fe4ff */
[----:B------:R-:W-:-:S03]  /*3500*/  IMAD.WIDE.U32 R24, R9, UR4, RZ ;  /* 0x0000000409187c25 */ /* 0x000fc6000f8e00ff */
[----:B------:R-:W-:Y:S01]  /*3510*/  IADD3.X R6, PT, PT, RZ, RZ, R6, P2, P1 ;  /* 0x000000ffff067210 */ /* 0x000fe200017e2406 */
[----:B------:R-:W-:Y:S01]  /*3520*/  IMAD R7, R9, UR5, R25 ;  /* 0x0000000509077c24 */ /* 0x000fe2000f8e0219 */
[----:B------:R-:W-:Y:S02]  /*3530*/  IADD3 R25, P0, PT, RZ, -R24, RZ ;  /* 0x80000018ff197210 */ /* 0x000fe40007f1e0ff */
[----:B------:R-:W-:Y:S01]  /*3540*/  ISETP.GE.AND P1, PT, R5, RZ, PT ;  /* 0x000000ff0500720c */ /* 0x000fe20003f26270 */
[----:B------:R-:W-:Y:S02]  /*3550*/  IMAD R7, R6, UR4, R7 ;  /* 0x0000000406077c24 */ /* 0x000fe4000f8e0207 */
[----:B------:R-:W-:-:S04]  /*3560*/  IMAD.HI.U32 R8, R9, R25, RZ ;  /* 0x0000001909087227 */ /* 0x000fc800078e00ff */
[----:B------:R-:W-:Y:S01]  /*3570*/  IMAD.X R29, RZ, RZ, ~R7, P0 ;  /* 0x000000ffff1d7224 */ /* 0x000fe200000e0e07 */
[----:B------:R-:W-:-:S03]  /*3580*/  IADD3 R7, P4, PT, RZ, -R4, RZ ;  /* 0x80000004ff077210 */ /* 0x000fc60007f9e0ff */
[----:B------:R-:W-:Y:S01]  /*3590*/  IMAD.WIDE.U32 R8, P0, R9, R29, R8 ;  /* 0x0000001d09087225 */ /* 0x000fe20007800008 */
[----:B------:R-:W-:-:S03]  /*35a0*/  SEL R4, R7, R4, !P1 ;  /* 0x0000000407047207 */ /* 0x000fc60004800000 */
[----:B------:R-:W-:-:S04]  /*35b0*/  IMAD.HI.U32 R7, R6, R29, RZ ;  /* 0x0000001d06077227 */ /* 0x000fc800078e00ff */
[----:B------:R-:W-:-:S04]  /*35c0*/  IMAD.HI.U32 R9, P2, R6, R25, R8 ;  /* 0x0000001906097227 */ /* 0x000fc80007840008 */
[----:B------:R-:W-:Y:S02]  /*35d0*/  IMAD R8, R6, R29, RZ ;  /* 0x0000001d06087224 */ /* 0x000fe400078e02ff */
[----:B------:R-:W-:-:S03]  /*35e0*/  IMAD.X R7, R7, 0x1, R6, P0 ;  /* 0x0000000107077824 */ /* 0x000fc600000e0606 */
[----:B------:R-:W-:Y:S02]  /*35f0*/  IADD3 R9, P3, PT, R8, R9, RZ ;  /* 0x0000000908097210 */ /* 0x000fe40007f7e0ff */
[----:B------:R-:W-:-:S03]  /*3600*/  IADD3.X R8, PT, PT, RZ, ~R5, RZ, P4, !PT ;  /* 0x80000005ff087210 */ /* 0x000fc600027fe4ff */
[----:B------:R-:W-:Y:S01]  /*3610*/  IMAD.HI.U32 R6, R9, R4, RZ ;  /* 0x0000000409067227 */ /* 0x000fe200078e00ff */
[----:B------:R-:W-:Y:S02]  /*3620*/  SEL R5, R8, R5, !P1 ;  /* 0x0000000508057207 */ /* 0x000fe40004800000 */
[----:B------:R-:W-:Y:S02]  /*3630*/  IADD3.X R8, PT, PT, RZ, RZ, R7, P3, P2 ;  /* 0x000000ffff087210 */ /* 0x000fe40001fe4407 */
[----:B------:R-:W-:-:S03]  /*3640*/  MOV R7, RZ ;  /* 0x000000ff00077202 */ /* 0x000fc60000000f00 */
[----:B------:R-:W-:-:S04]  /*3650*/  IMAD.WIDE.U32 R6, R9, R5, R6 ;  /* 0x0000000509067225 */ /* 0x000fc800078e0006 */
[C---:B------:R-:W-:Y:S02]  /*3660*/  IMAD R9, R8.reuse, R5, RZ ;  /* 0x0000000508097224 */ /* 0x040fe400078e02ff */
[----:B------:R-:W-:-:S04]  /*3670*/  IMAD.HI.U32 R6, P0, R8, R4, R6 ;  /* 0x0000000408067227 */ /* 0x000fc80007800006 */
[----:B------:R-:W-:Y:S01]  /*3680*/  IMAD.HI.U32 R8, R8, R5, RZ ;  /* 0x0000000508087227 */ /* 0x000fe200078e00ff */
[----:B------:R-:W-:-:S03]  /*3690*/  IADD3 R9, P2, PT, R9, R6, RZ ;  /* 0x0000000609097210 */ /* 0x000fc60007f5e0ff */
[----:B------:R-:W-:Y:S02]  /*36a0*/  IMAD.X R8, RZ, RZ, R8, P0 ;  /* 0x000000ffff087224 */ /* 0x000fe400000e0608 */
[----:B------:R-:W-:-:S03]  /*36b0*/  IMAD.WIDE.U32 R6, R9, UR4, RZ ;  /* 0x0000000409067c25 */ /* 0x000fc6000f8e00ff */
[----:B------:R-:W-:Y:S01]  /*36c0*/  IADD3.X R8, PT, PT, RZ, R8, RZ, P2, !PT ;  /* 0x00000008ff087210 */ /* 0x000fe200017fe4ff */
[----:B------:R-:W-:Y:S01]  /*36d0*/  IMAD R9, R9, UR5, R7 ;  /* 0x0000000509097c24 */ /* 0x000fe2000f8e0207 */
[----:B------:R-:W-:-:S03]  /*36e0*/  IADD3 R6, P2, PT, -R6, R4, RZ ;  /* 0x0000000406067210 */ /* 0x000fc60007f5e1ff */
[----:B------:R-:W-:Y:S01]  /*36f0*/  IMAD R8, R8, UR4, R9 ;  /* 0x0000000408087c24 */ /* 0x000fe2000f8e0209 */
[----:B------:R-:W-:-:S03]  /*3700*/  ISETP.GE.U32.AND P0, PT, R6, UR4, PT ;  /* 0x0000000406007c0c */ /* 0x000fc6000bf06070 */
[----:B------:R-:W-:Y:S01]  /*3710*/  IMAD.X R7, R5, 0x1, ~R8, P2 ;  /* 0x0000000105077824 */ /* 0x000fe200010e0e08 */
[----:B------:R-:W-:-:S04]  /*3720*/  IADD3 R5, P2, PT, R6, -UR4, RZ ;  /* 0x8000000406057c10 */ /* 0x000fc8000ff5e0ff */
[C---:B------:R-:W-:Y:S02]  /*3730*/  ISETP.GE.U32.AND.EX P0, PT, R7.reuse, UR5, PT, P0 ;  /* 0x0000000507007c0c */ /* 0x040fe4000bf06100 */
[----:B------:R-:W-:Y:S02]  /*3740*/  IADD3.X R4, PT, PT, R7, ~UR5, RZ, P2, !PT ;  /* 0x8000000507047c10 */ /* 0x000fe400097fe4ff */
[----:B------:R-:W-:Y:S02]  /*3750*/  SEL R5, R5, R6, P0 ;  /* 0x0000000605057207 */ /* 0x000fe40000000000 */
[----:B------:R-:W-:Y:S02]  /*3760*/  SEL R4, R4, R7, P0 ;  /* 0x0000000704047207 */ /* 0x000fe40000000000 */
[C---:B------:R-:W-:Y:S02]  /*3770*/  ISETP.GE.U32.AND P0, PT, R5.reuse, UR4, PT ;  /* 0x0000000405007c0c */ /* 0x040fe4000bf06070 */
[----:B------:R-:W-:-:S02]  /*3780*/  IADD3 R6, P2, PT, R5, -UR4, RZ ;  /* 0x8000000405067c10 */ /* 0x000fc4000ff5e0ff */
[C---:B------:R-:W-:Y:S02]  /*3790*/  ISETP.GE.U32.AND.EX P0, PT, R4.reuse, UR5, PT, P0 ;  /* 0x0000000504007c0c */ /* 0x040fe4000bf06100 */
[----:B------:R-:W-:Y:S02]  /*37a0*/  IADD3.X R7, PT, PT, R4, ~UR5, RZ, P2, !PT ;  /* 0x8000000504077c10 */ /* 0x000fe400097fe4ff */
[----:B------:R-:W-:Y:S02]  /*37b0*/  SEL R6, R6, R5, P0 ;  /* 0x0000000506067207 */ /* 0x000fe40000000000 */
[----:B------:R-:W-:Y:S02]  /*37c0*/  SEL R7, R7, R4, P0 ;  /* 0x0000000407077207 */ /* 0x000fe40000000000 */
[----:B------:R-:W-:Y:S02]  /*37d0*/  IADD3 R5, P2, PT, RZ, -R6, RZ ;  /* 0x80000006ff057210 */ /* 0x000fe40007f5e0ff */
[----:B------:R-:W-:-:S02]  /*37e0*/  ISETP.NE.U32.AND P0, PT, RZ, UR6, PT ;  /* 0x00000006ff007c0c */ /* 0x000fc4000bf05070 */
[-C--:B------:R-:W-:Y:S02]  /*37f0*/  IADD3.X R4, PT, PT, RZ, ~R7.reuse, RZ, P2, !PT ;  /* 0x80000007ff047210 */ /* 0x080fe400017fe4ff */
[----:B------:R-:W-:Y:S01]  /*3800*/  SEL R6, R5, R6, !P1 ;  /* 0x0000000605067207 */ /* 0x000fe20004800000 */
[----:B------:R-:W-:Y:S01]  /*3810*/  HFMA2 R5, -RZ, RZ, 0, 0 ;  /* 0x00000000ff057431 */ /* 0x000fe200000001ff */
[----:B------:R-:W-:Y:S01]  /*3820*/  SEL R7, R4, R7, !P1 ;  /* 0x0000000704077207 */ /* 0x000fe20004800000 */
[----:B------:R-:W-:Y:S01]  /*3830*/  IMAD.MOV.U32 R4, RZ, RZ, R0 ;  /* 0x000000ffff047224 */ /* 0x000fe200078e0000 */
[----:B------:R-:W-:-:S04]  /*3840*/  ISETP.NE.AND.EX P0, PT, RZ, UR7, PT, P0 ;  /* 0x00000007ff007c0c */ /* 0x000fc8000bf05300 */
[----:B------:R-:W-:Y:S02]  /*3850*/  SEL R6, R6, 0xffffffff, P0 ;  /* 0xffffffff06067807 */ /* 0x000fe40000000000 */
[----:B------:R-:W-:Y:S01]  /*3860*/  SEL R7, R7, 0xffffffff, P0 ;  /* 0xffffffff07077807 */ /* 0x000fe20000000000 */
[----:B------:R-:W-:Y:S06]  /*3870*/  RET.REL.NODEC R4 `(_Z25flattenedGridSearchKernelPdxx) ;  /* 0xffffffc404e07950 */ /* 0x000fec0003c3ffff */
.L_x_30:
[----:B------:R-:W-:-:S00]  /*3880*/  BRA `(.L_x_30) ;  /* 0xfffffffc00fc7947 */ /* 0x000fc0000383ffff */
[----:B------:R-:W-:-:S00]  /*3890*/  NOP ;  /* 0x0000000000007918 */ /* 0x000fc00000000000 */
        /* <DEDUP_REMOVED lines=14> */
.L_x_32:


//--------------------- .nv.shared.reserved.0     --------------------------
	.section	.nv.shared.reserved.0,"aw",@nobits
	.weak		__nv_reservedSMEM_offset_0_alias
	.size		__nv_reservedSMEM_offset_0_alias, 0, 64
	.other		__nv_reservedSMEM_offset_0_alias,@"STO_CUDA_RESERVED_SHARED STV_DEFAULT"
__nv_reservedSMEM_offset_0_alias:
	.zero		0
	.zero		64


//--------------------- .nv.global                --------------------------
	.section	.nv.global,"aw",@nobits
	.align	8
.nv.global:
	.type		global_result_counter,@object
	.size		global_result_counter,(.L_5 - global_result_counter)
global_result_counter:
	.zero		8
.L_5:


//--------------------- .nv.constant0._Z25flattenedGridSearchKernelPdxx --------------------------
	.section	.nv.constant0._Z25flattenedGridSearchKernelPdxx,"a",@progbits
	.sectionflags	@""
	.align	4
.nv.constant0._Z25flattenedGridSearchKernelPdxx:
	.zero		920


//--------------------- SYMBOLS --------------------------

	.type		.nv.reservedSmem.offset0,@object
	.size		.nv.reservedSmem.offset0,0x4
